//
// Generated by NVIDIA NVVM Compiler
//
// Compiler Build ID: CL-36424714
// Cuda compilation tools, release 13.0, V13.0.88
// Based on NVVM 20.0.0
//

.version 9.0
.target sm_100
.address_size 64

	// .globl	_Z16create_simplicesP13alpha_complex

.visible .entry _Z16create_simplicesP13alpha_complex(
	.param .u64 .ptr .align 1 _Z16create_simplicesP13alpha_complex_param_0
)
{
	.reg .pred 	%p<7>;
	.reg .b32 	%r<47>;
	.reg .b32 	%f<358>;
	.reg .b64 	%rd<79>;
	.reg .b64 	%fd<37>;

	ld.param.u64 	%rd7, [_Z16create_simplicesP13alpha_complex_param_0];
	cvta.to.global.u64 	%rd1, %rd7;
	mov.u32 	%r6, %tid.x;
	mov.u32 	%r7, %ntid.x;
	mov.u32 	%r8, %ctaid.x;
	mad.lo.s32 	%r9, %r7, %r8, %r6;
	ld.global.u64 	%rd8, [%rd1+8];
	cvta.to.global.u64 	%rd2, %rd8;
	ld.global.u64 	%rd9, [%rd1+24];
	cvta.to.global.u64 	%rd10, %rd9;
	mul.lo.s32 	%r1, %r9, 3;
	ld.global.u64 	%rd11, [%rd1];
	cvta.to.global.u64 	%rd12, %rd11;
	mul.wide.s32 	%rd13, %r1, 4;
	add.s64 	%rd14, %rd12, %rd13;
	ld.global.u32 	%r10, [%rd14];
	ld.global.u32 	%r11, [%rd14+4];
	ld.global.u32 	%r2, [%rd14+8];
	mul.lo.s32 	%r12, %r9, 15;
	cvt.rn.f32.s32 	%f13, %r10;
	mul.wide.s32 	%rd15, %r12, 4;
	add.s64 	%rd3, %rd10, %rd15;
	st.global.f32 	[%rd3], %f13;
	ld.global.u64 	%rd16, [%rd1];
	cvta.to.global.u64 	%rd17, %rd16;
	add.s64 	%rd18, %rd17, %rd13;
	ld.global.u32 	%r13, [%rd18+4];
	cvt.rn.f32.s32 	%f14, %r13;
	st.global.f32 	[%rd3+4], %f14;
	shl.b32 	%r14, %r10, 1;
	mul.wide.s32 	%rd19, %r14, 4;
	add.s64 	%rd4, %rd2, %rd19;
	ld.global.f32 	%f15, [%rd4];
	shl.b32 	%r15, %r11, 1;
	mul.wide.s32 	%rd20, %r15, 4;
	add.s64 	%rd5, %rd2, %rd20;
	ld.global.f32 	%f16, [%rd5];
	sub.f32 	%f17, %f15, %f16;
	ld.global.f32 	%f18, [%rd4+4];
	ld.global.f32 	%f19, [%rd5+4];
	sub.f32 	%f20, %f18, %f19;
	mul.f32 	%f21, %f20, %f20;
	fma.rn.f32 	%f22, %f17, %f17, %f21;
	sqrt.rn.f32 	%f1, %f22;
	st.global.f32 	[%rd3+8], %f1;
	ld.global.u64 	%rd21, [%rd1+16];
	cvta.to.global.u64 	%rd22, %rd21;
	add.s64 	%rd23, %rd22, %rd13;
	ld.global.u32 	%r3, [%rd23+8];
	setp.eq.s32 	%p1, %r3, -1;
	@%p1 bra 	$L__BB0_18;
	mul.lo.s32 	%r16, %r3, 3;
	ld.global.u64 	%rd24, [%rd1];
	cvta.to.global.u64 	%rd25, %rd24;
	mul.wide.s32 	%rd26, %r16, 4;
	add.s64 	%rd27, %rd25, %rd26;
	ld.global.u32 	%r17, [%rd27];
	ld.global.u32 	%r18, [%rd27+4];
	ld.global.u32 	%r19, [%rd27+8];
	ld.global.f32 	%f23, [%rd4];
	ld.global.f32 	%f24, [%rd5];
	sub.f32 	%f25, %f23, %f24;
	ld.global.f32 	%f26, [%rd4+4];
	ld.global.f32 	%f27, [%rd5+4];
	sub.f32 	%f28, %f26, %f27;
	mul.f32 	%f29, %f28, %f28;
	fma.rn.f32 	%f30, %f25, %f25, %f29;
	sqrt.rn.f32 	%f31, %f30;
	add.f32 	%f32, %f31, 0f00000000;
	shl.b32 	%r20, %r2, 1;
	mul.wide.s32 	%rd28, %r20, 4;
	add.s64 	%rd29, %rd2, %rd28;
	ld.global.f32 	%f33, [%rd29];
	sub.f32 	%f34, %f24, %f33;
	ld.global.f32 	%f35, [%rd29+4];
	sub.f32 	%f36, %f27, %f35;
	mul.f32 	%f37, %f36, %f36;
	fma.rn.f32 	%f38, %f34, %f34, %f37;
	sqrt.rn.f32 	%f39, %f38;
	add.f32 	%f40, %f32, %f39;
	sub.f32 	%f41, %f33, %f23;
	sub.f32 	%f42, %f35, %f26;
	mul.f32 	%f43, %f42, %f42;
	fma.rn.f32 	%f44, %f41, %f41, %f43;
	sqrt.rn.f32 	%f45, %f44;
	add.f32 	%f46, %f40, %f45;
	mul.f32 	%f47, %f46, 0f3F000000;
	sub.f32 	%f48, %f47, %f31;
	mul.f32 	%f49, %f47, %f48;
	sub.f32 	%f50, %f47, %f39;
	mul.f32 	%f51, %f49, %f50;
	sub.f32 	%f52, %f47, %f45;
	mul.f32 	%f53, %f51, %f52;
	sqrt.rn.f32 	%f54, %f53;
	mul.f32 	%f55, %f31, %f39;
	mul.f32 	%f56, %f55, %f45;
	cvt.f64.f32 	%fd1, %f56;
	cvt.f64.f32 	%fd2, %f54;
	mul.f64 	%fd3, %fd2, 0d4010000000000000;
	div.rn.f64 	%fd4, %fd1, %fd3;
	cvt.rn.f32.f64 	%f2, %fd4;
	shl.b32 	%r21, %r17, 1;
	mul.wide.s32 	%rd30, %r21, 4;
	add.s64 	%rd31, %rd2, %rd30;
	ld.global.f32 	%f57, [%rd31];
	shl.b32 	%r22, %r18, 1;
	mul.wide.s32 	%rd32, %r22, 4;
	add.s64 	%rd33, %rd2, %rd32;
	ld.global.f32 	%f58, [%rd33];
	sub.f32 	%f59, %f57, %f58;
	ld.global.f32 	%f60, [%rd31+4];
	ld.global.f32 	%f61, [%rd33+4];
	sub.f32 	%f62, %f60, %f61;
	mul.f32 	%f63, %f62, %f62;
	fma.rn.f32 	%f64, %f59, %f59, %f63;
	sqrt.rn.f32 	%f65, %f64;
	add.f32 	%f66, %f65, 0f00000000;
	shl.b32 	%r23, %r19, 1;
	mul.wide.s32 	%rd34, %r23, 4;
	add.s64 	%rd35, %rd2, %rd34;
	ld.global.f32 	%f67, [%rd35];
	sub.f32 	%f68, %f58, %f67;
	ld.global.f32 	%f69, [%rd35+4];
	sub.f32 	%f70, %f61, %f69;
	mul.f32 	%f71, %f70, %f70;
	fma.rn.f32 	%f72, %f68, %f68, %f71;
	sqrt.rn.f32 	%f73, %f72;
	add.f32 	%f74, %f66, %f73;
	sub.f32 	%f75, %f67, %f57;
	sub.f32 	%f76, %f69, %f60;
	mul.f32 	%f77, %f76, %f76;
	fma.rn.f32 	%f78, %f75, %f75, %f77;
	sqrt.rn.f32 	%f79, %f78;
	add.f32 	%f80, %f74, %f79;
	mul.f32 	%f81, %f80, 0f3F000000;
	sub.f32 	%f82, %f81, %f65;
	mul.f32 	%f83, %f81, %f82;
	sub.f32 	%f84, %f81, %f73;
	mul.f32 	%f85, %f83, %f84;
	sub.f32 	%f86, %f81, %f79;
	mul.f32 	%f87, %f85, %f86;
	sqrt.rn.f32 	%f88, %f87;
	mul.f32 	%f89, %f65, %f73;
	mul.f32 	%f90, %f89, %f79;
	cvt.f64.f32 	%fd5, %f90;
	cvt.f64.f32 	%fd6, %f88;
	mul.f64 	%fd7, %fd6, 0d4010000000000000;
	div.rn.f64 	%fd8, %fd5, %fd7;
	cvt.rn.f32.f64 	%f3, %fd8;
	min.f32 	%f4, %f2, %f3;
	setp.lt.f32 	%p2, %f4, 0f3F800000;
	@%p2 bra 	$L__BB0_2;
	bra.uni 	$L__BB0_3;
$L__BB0_2:
	st.global.f32 	[%rd3+12], %f1;
	bra.uni 	$L__BB0_4;
$L__BB0_3:
	st.global.f32 	[%rd3+12], %f4;
$L__BB0_4:
	max.f32 	%f91, %f2, %f3;
	st.global.f32 	[%rd3+16], %f91;
$L__BB0_5:
	ld.global.u64 	%rd38, [%rd1];
	cvta.to.global.u64 	%rd39, %rd38;
	add.s64 	%rd41, %rd39, %rd13;
	ld.global.u32 	%r26, [%rd41+4];
	cvt.rn.f32.s32 	%f128, %r26;
	st.global.f32 	[%rd3+20], %f128;
	ld.global.u64 	%rd42, [%rd1];
	cvta.to.global.u64 	%rd43, %rd42;
	add.s64 	%rd44, %rd43, %rd13;
	ld.global.u32 	%r27, [%rd44+8];
	cvt.rn.f32.s32 	%f129, %r27;
	st.global.f32 	[%rd3+24], %f129;
	ld.global.f32 	%f130, [%rd5];
	shl.b32 	%r28, %r2, 1;
	mul.wide.s32 	%rd45, %r28, 4;
	add.s64 	%rd6, %rd2, %rd45;
	ld.global.f32 	%f131, [%rd6];
	sub.f32 	%f132, %f130, %f131;
	ld.global.f32 	%f133, [%rd5+4];
	ld.global.f32 	%f134, [%rd6+4];
	sub.f32 	%f135, %f133, %f134;
	mul.f32 	%f136, %f135, %f135;
	fma.rn.f32 	%f137, %f132, %f132, %f136;
	sqrt.rn.f32 	%f5, %f137;
	st.global.f32 	[%rd3+28], %f5;
	ld.global.u64 	%rd46, [%rd1+16];
	cvta.to.global.u64 	%rd47, %rd46;
	add.s64 	%rd48, %rd47, %rd13;
	ld.global.u32 	%r4, [%rd48];
	setp.eq.s32 	%p3, %r4, -1;
	@%p3 bra 	$L__BB0_10;
	mul.lo.s32 	%r29, %r4, 3;
	ld.global.u64 	%rd49, [%rd1];
	cvta.to.global.u64 	%rd50, %rd49;
	mul.wide.s32 	%rd51, %r29, 4;
	add.s64 	%rd52, %rd50, %rd51;
	ld.global.u32 	%r30, [%rd52];
	ld.global.u32 	%r31, [%rd52+4];
	ld.global.u32 	%r32, [%rd52+8];
	ld.global.f32 	%f138, [%rd4];
	ld.global.f32 	%f139, [%rd5];
	sub.f32 	%f140, %f138, %f139;
	ld.global.f32 	%f141, [%rd4+4];
	ld.global.f32 	%f142, [%rd5+4];
	sub.f32 	%f143, %f141, %f142;
	mul.f32 	%f144, %f143, %f143;
	fma.rn.f32 	%f145, %f140, %f140, %f144;
	sqrt.rn.f32 	%f146, %f145;
	add.f32 	%f147, %f146, 0f00000000;
	ld.global.f32 	%f148, [%rd6];
	sub.f32 	%f149, %f139, %f148;
	ld.global.f32 	%f150, [%rd6+4];
	sub.f32 	%f151, %f142, %f150;
	mul.f32 	%f152, %f151, %f151;
	fma.rn.f32 	%f153, %f149, %f149, %f152;
	sqrt.rn.f32 	%f154, %f153;
	add.f32 	%f155, %f147, %f154;
	sub.f32 	%f156, %f148, %f138;
	sub.f32 	%f157, %f150, %f141;
	mul.f32 	%f158, %f157, %f157;
	fma.rn.f32 	%f159, %f156, %f156, %f158;
	sqrt.rn.f32 	%f160, %f159;
	add.f32 	%f161, %f155, %f160;
	mul.f32 	%f162, %f161, 0f3F000000;
	sub.f32 	%f163, %f162, %f146;
	mul.f32 	%f164, %f162, %f163;
	sub.f32 	%f165, %f162, %f154;
	mul.f32 	%f166, %f164, %f165;
	sub.f32 	%f167, %f162, %f160;
	mul.f32 	%f168, %f166, %f167;
	sqrt.rn.f32 	%f169, %f168;
	mul.f32 	%f170, %f146, %f154;
	mul.f32 	%f171, %f170, %f160;
	cvt.f64.f32 	%fd13, %f171;
	cvt.f64.f32 	%fd14, %f169;
	mul.f64 	%fd15, %fd14, 0d4010000000000000;
	div.rn.f64 	%fd16, %fd13, %fd15;
	cvt.rn.f32.f64 	%f6, %fd16;
	shl.b32 	%r33, %r30, 1;
	mul.wide.s32 	%rd53, %r33, 4;
	add.s64 	%rd54, %rd2, %rd53;
	ld.global.f32 	%f172, [%rd54];
	shl.b32 	%r34, %r31, 1;
	mul.wide.s32 	%rd55, %r34, 4;
	add.s64 	%rd56, %rd2, %rd55;
	ld.global.f32 	%f173, [%rd56];
	sub.f32 	%f174, %f172, %f173;
	ld.global.f32 	%f175, [%rd54+4];
	ld.global.f32 	%f176, [%rd56+4];
	sub.f32 	%f177, %f175, %f176;
	mul.f32 	%f178, %f177, %f177;
	fma.rn.f32 	%f179, %f174, %f174, %f178;
	sqrt.rn.f32 	%f180, %f179;
	add.f32 	%f181, %f180, 0f00000000;
	shl.b32 	%r35, %r32, 1;
	mul.wide.s32 	%rd57, %r35, 4;
	add.s64 	%rd58, %rd2, %rd57;
	ld.global.f32 	%f182, [%rd58];
	sub.f32 	%f183, %f173, %f182;
	ld.global.f32 	%f184, [%rd58+4];
	sub.f32 	%f185, %f176, %f184;
	mul.f32 	%f186, %f185, %f185;
	fma.rn.f32 	%f187, %f183, %f183, %f186;
	sqrt.rn.f32 	%f188, %f187;
	add.f32 	%f189, %f181, %f188;
	sub.f32 	%f190, %f182, %f172;
	sub.f32 	%f191, %f184, %f175;
	mul.f32 	%f192, %f191, %f191;
	fma.rn.f32 	%f193, %f190, %f190, %f192;
	sqrt.rn.f32 	%f194, %f193;
	add.f32 	%f195, %f189, %f194;
	mul.f32 	%f196, %f195, 0f3F000000;
	sub.f32 	%f197, %f196, %f180;
	mul.f32 	%f198, %f196, %f197;
	sub.f32 	%f199, %f196, %f188;
	mul.f32 	%f200, %f198, %f199;
	sub.f32 	%f201, %f196, %f194;
	mul.f32 	%f202, %f200, %f201;
	sqrt.rn.f32 	%f203, %f202;
	mul.f32 	%f204, %f180, %f188;
	mul.f32 	%f205, %f204, %f194;
	cvt.f64.f32 	%fd17, %f205;
	cvt.f64.f32 	%fd18, %f203;
	mul.f64 	%fd19, %fd18, 0d4010000000000000;
	div.rn.f64 	%fd20, %fd17, %fd19;
	cvt.rn.f32.f64 	%f7, %fd20;
	min.f32 	%f8, %f6, %f7;
	setp.lt.f32 	%p4, %f8, 0f3F800000;
	@%p4 bra 	$L__BB0_8;
	st.global.f32 	[%rd3+32], %f8;
	bra.uni 	$L__BB0_9;
$L__BB0_8:
	st.global.f32 	[%rd3+32], %f5;
$L__BB0_9:
	max.f32 	%f206, %f6, %f7;
	st.global.f32 	[%rd3+36], %f206;
	bra.uni 	$L__BB0_11;
$L__BB0_10:
	ld.global.f32 	%f207, [%rd4];
	ld.global.f32 	%f208, [%rd5];
	sub.f32 	%f209, %f207, %f208;
	ld.global.f32 	%f210, [%rd4+4];
	ld.global.f32 	%f211, [%rd5+4];
	sub.f32 	%f212, %f210, %f211;
	mul.f32 	%f213, %f212, %f212;
	fma.rn.f32 	%f214, %f209, %f209, %f213;
	sqrt.rn.f32 	%f215, %f214;
	add.f32 	%f216, %f215, 0f00000000;
	ld.global.f32 	%f217, [%rd6];
	sub.f32 	%f218, %f208, %f217;
	ld.global.f32 	%f219, [%rd6+4];
	sub.f32 	%f220, %f211, %f219;
	mul.f32 	%f221, %f220, %f220;
	fma.rn.f32 	%f222, %f218, %f218, %f221;
	sqrt.rn.f32 	%f223, %f222;
	add.f32 	%f224, %f216, %f223;
	sub.f32 	%f225, %f217, %f207;
	sub.f32 	%f226, %f219, %f210;
	mul.f32 	%f227, %f226, %f226;
	fma.rn.f32 	%f228, %f225, %f225, %f227;
	sqrt.rn.f32 	%f229, %f228;
	add.f32 	%f230, %f224, %f229;
	mul.f32 	%f231, %f230, 0f3F000000;
	sub.f32 	%f232, %f231, %f215;
	mul.f32 	%f233, %f231, %f232;
	sub.f32 	%f234, %f231, %f223;
	mul.f32 	%f235, %f233, %f234;
	sub.f32 	%f236, %f231, %f229;
	mul.f32 	%f237, %f235, %f236;
	sqrt.rn.f32 	%f238, %f237;
	mul.f32 	%f239, %f215, %f223;
	mul.f32 	%f240, %f239, %f229;
	cvt.f64.f32 	%fd21, %f240;
	cvt.f64.f32 	%fd22, %f238;
	mul.f64 	%fd23, %fd22, 0d4010000000000000;
	div.rn.f64 	%fd24, %fd21, %fd23;
	cvt.rn.f32.f64 	%f241, %fd24;
	min.f32 	%f242, %f241, %f5;
	st.global.f32 	[%rd3+32], %f242;
	mov.b32 	%r36, 1203982208;
	st.global.u32 	[%rd3+36], %r36;
$L__BB0_11:
	ld.global.u64 	%rd59, [%rd1];
	cvta.to.global.u64 	%rd60, %rd59;
	add.s64 	%rd62, %rd60, %rd13;
	ld.global.u32 	%r37, [%rd62+8];
	cvt.rn.f32.s32 	%f243, %r37;
	st.global.f32 	[%rd3+40], %f243;
	ld.global.u64 	%rd63, [%rd1];
	cvta.to.global.u64 	%rd64, %rd63;
	add.s64 	%rd65, %rd64, %rd13;
	ld.global.u32 	%r38, [%rd65];
	cvt.rn.f32.s32 	%f244, %r38;
	st.global.f32 	[%rd3+44], %f244;
	ld.global.f32 	%f245, [%rd6];
	ld.global.f32 	%f246, [%rd4];
	sub.f32 	%f247, %f245, %f246;
	ld.global.f32 	%f248, [%rd6+4];
	ld.global.f32 	%f249, [%rd4+4];
	sub.f32 	%f250, %f248, %f249;
	mul.f32 	%f251, %f250, %f250;
	fma.rn.f32 	%f252, %f247, %f247, %f251;
	sqrt.rn.f32 	%f9, %f252;
	st.global.f32 	[%rd3+48], %f9;
	ld.global.u64 	%rd66, [%rd1+16];
	cvta.to.global.u64 	%rd67, %rd66;
	add.s64 	%rd68, %rd67, %rd13;
	ld.global.u32 	%r5, [%rd68+4];
	setp.eq.s32 	%p5, %r5, -1;
	@%p5 bra 	$L__BB0_16;
	mul.lo.s32 	%r39, %r5, 3;
	ld.global.u64 	%rd69, [%rd1];
	cvta.to.global.u64 	%rd70, %rd69;
	mul.wide.s32 	%rd71, %r39, 4;
	add.s64 	%rd72, %rd70, %rd71;
	ld.global.u32 	%r40, [%rd72];
	ld.global.u32 	%r41, [%rd72+4];
	ld.global.u32 	%r42, [%rd72+8];
	ld.global.f32 	%f253, [%rd4];
	ld.global.f32 	%f254, [%rd5];
	sub.f32 	%f255, %f253, %f254;
	ld.global.f32 	%f256, [%rd4+4];
	ld.global.f32 	%f257, [%rd5+4];
	sub.f32 	%f258, %f256, %f257;
	mul.f32 	%f259, %f258, %f258;
	fma.rn.f32 	%f260, %f255, %f255, %f259;
	sqrt.rn.f32 	%f261, %f260;
	add.f32 	%f262, %f261, 0f00000000;
	ld.global.f32 	%f263, [%rd6];
	sub.f32 	%f264, %f254, %f263;
	ld.global.f32 	%f265, [%rd6+4];
	sub.f32 	%f266, %f257, %f265;
	mul.f32 	%f267, %f266, %f266;
	fma.rn.f32 	%f268, %f264, %f264, %f267;
	sqrt.rn.f32 	%f269, %f268;
	add.f32 	%f270, %f262, %f269;
	sub.f32 	%f271, %f263, %f253;
	sub.f32 	%f272, %f265, %f256;
	mul.f32 	%f273, %f272, %f272;
	fma.rn.f32 	%f274, %f271, %f271, %f273;
	sqrt.rn.f32 	%f275, %f274;
	add.f32 	%f276, %f270, %f275;
	mul.f32 	%f277, %f276, 0f3F000000;
	sub.f32 	%f278, %f277, %f261;
	mul.f32 	%f279, %f277, %f278;
	sub.f32 	%f280, %f277, %f269;
	mul.f32 	%f281, %f279, %f280;
	sub.f32 	%f282, %f277, %f275;
	mul.f32 	%f283, %f281, %f282;
	sqrt.rn.f32 	%f284, %f283;
	mul.f32 	%f285, %f261, %f269;
	mul.f32 	%f286, %f285, %f275;
	cvt.f64.f32 	%fd25, %f286;
	cvt.f64.f32 	%fd26, %f284;
	mul.f64 	%fd27, %fd26, 0d4010000000000000;
	div.rn.f64 	%fd28, %fd25, %fd27;
	cvt.rn.f32.f64 	%f10, %fd28;
	shl.b32 	%r43, %r40, 1;
	mul.wide.s32 	%rd73, %r43, 4;
	add.s64 	%rd74, %rd2, %rd73;
	ld.global.f32 	%f287, [%rd74];
	shl.b32 	%r44, %r41, 1;
	mul.wide.s32 	%rd75, %r44, 4;
	add.s64 	%rd76, %rd2, %rd75;
	ld.global.f32 	%f288, [%rd76];
	sub.f32 	%f289, %f287, %f288;
	ld.global.f32 	%f290, [%rd74+4];
	ld.global.f32 	%f291, [%rd76+4];
	sub.f32 	%f292, %f290, %f291;
	mul.f32 	%f293, %f292, %f292;
	fma.rn.f32 	%f294, %f289, %f289, %f293;
	sqrt.rn.f32 	%f295, %f294;
	add.f32 	%f296, %f295, 0f00000000;
	shl.b32 	%r45, %r42, 1;
	mul.wide.s32 	%rd77, %r45, 4;
	add.s64 	%rd78, %rd2, %rd77;
	ld.global.f32 	%f297, [%rd78];
	sub.f32 	%f298, %f288, %f297;
	ld.global.f32 	%f299, [%rd78+4];
	sub.f32 	%f300, %f291, %f299;
	mul.f32 	%f301, %f300, %f300;
	fma.rn.f32 	%f302, %f298, %f298, %f301;
	sqrt.rn.f32 	%f303, %f302;
	add.f32 	%f304, %f296, %f303;
	sub.f32 	%f305, %f297, %f287;
	sub.f32 	%f306, %f299, %f290;
	mul.f32 	%f307, %f306, %f306;
	fma.rn.f32 	%f308, %f305, %f305, %f307;
	sqrt.rn.f32 	%f309, %f308;
	add.f32 	%f310, %f304, %f309;
	mul.f32 	%f311, %f310, 0f3F000000;
	sub.f32 	%f312, %f311, %f295;
	mul.f32 	%f313, %f311, %f312;
	sub.f32 	%f314, %f311, %f303;
	mul.f32 	%f315, %f313, %f314;
	sub.f32 	%f316, %f311, %f309;
	mul.f32 	%f317, %f315, %f316;
	sqrt.rn.f32 	%f318, %f317;
	mul.f32 	%f319, %f295, %f303;
	mul.f32 	%f320, %f319, %f309;
	cvt.f64.f32 	%fd29, %f320;
	cvt.f64.f32 	%fd30, %f318;
	mul.f64 	%fd31, %fd30, 0d4010000000000000;
	div.rn.f64 	%fd32, %fd29, %fd31;
	cvt.rn.f32.f64 	%f11, %fd32;
	min.f32 	%f12, %f10, %f11;
	setp.lt.f32 	%p6, %f12, 0f3F800000;
	@%p6 bra 	$L__BB0_14;
	st.global.f32 	[%rd3+52], %f12;
	bra.uni 	$L__BB0_15;
$L__BB0_14:
	st.global.f32 	[%rd3+52], %f9;
$L__BB0_15:
	max.f32 	%f321, %f10, %f11;
	st.global.f32 	[%rd3+56], %f321;
	bra.uni 	$L__BB0_17;
$L__BB0_16:
	ld.global.f32 	%f322, [%rd4];
	ld.global.f32 	%f323, [%rd5];
	sub.f32 	%f324, %f322, %f323;
	ld.global.f32 	%f325, [%rd4+4];
	ld.global.f32 	%f326, [%rd5+4];
	sub.f32 	%f327, %f325, %f326;
	mul.f32 	%f328, %f327, %f327;
	fma.rn.f32 	%f329, %f324, %f324, %f328;
	sqrt.rn.f32 	%f330, %f329;
	add.f32 	%f331, %f330, 0f00000000;
	ld.global.f32 	%f332, [%rd6];
	sub.f32 	%f333, %f323, %f332;
	ld.global.f32 	%f334, [%rd6+4];
	sub.f32 	%f335, %f326, %f334;
	mul.f32 	%f336, %f335, %f335;
	fma.rn.f32 	%f337, %f333, %f333, %f336;
	sqrt.rn.f32 	%f338, %f337;
	add.f32 	%f339, %f331, %f338;
	sub.f32 	%f340, %f332, %f322;
	sub.f32 	%f341, %f334, %f325;
	mul.f32 	%f342, %f341, %f341;
	fma.rn.f32 	%f343, %f340, %f340, %f342;
	sqrt.rn.f32 	%f344, %f343;
	add.f32 	%f345, %f339, %f344;
	mul.f32 	%f346, %f345, 0f3F000000;
	sub.f32 	%f347, %f346, %f330;
	mul.f32 	%f348, %f346, %f347;
	sub.f32 	%f349, %f346, %f338;
	mul.f32 	%f350, %f348, %f349;
	sub.f32 	%f351, %f346, %f344;
	mul.f32 	%f352, %f350, %f351;
	sqrt.rn.f32 	%f353, %f352;
	mul.f32 	%f354, %f330, %f338;
	mul.f32 	%f355, %f354, %f344;
	cvt.f64.f32 	%fd33, %f355;
	cvt.f64.f32 	%fd34, %f353;
	mul.f64 	%fd35, %fd34, 0d4010000000000000;
	div.rn.f64 	%fd36, %fd33, %fd35;
	cvt.rn.f32.f64 	%f356, %fd36;
	min.f32 	%f357, %f356, %f9;
	st.global.f32 	[%rd3+52], %f357;
	mov.b32 	%r46, 1203982208;
	st.global.u32 	[%rd3+56], %r46;
$L__BB0_17:
	ret;
$L__BB0_18:
	ld.global.f32 	%f92, [%rd4];
	ld.global.f32 	%f93, [%rd5];
	sub.f32 	%f94, %f92, %f93;
	ld.global.f32 	%f95, [%rd4+4];
	ld.global.f32 	%f96, [%rd5+4];
	sub.f32 	%f97, %f95, %f96;
	mul.f32 	%f98, %f97, %f97;
	fma.rn.f32 	%f99, %f94, %f94, %f98;
	sqrt.rn.f32 	%f100, %f99;
	add.f32 	%f101, %f100, 0f00000000;
	shl.b32 	%r24, %r2, 1;
	mul.wide.s32 	%rd36, %r24, 4;
	add.s64 	%rd37, %rd2, %rd36;
	ld.global.f32 	%f102, [%rd37];
	sub.f32 	%f103, %f93, %f102;
	ld.global.f32 	%f104, [%rd37+4];
	sub.f32 	%f105, %f96, %f104;
	mul.f32 	%f106, %f105, %f105;
	fma.rn.f32 	%f107, %f103, %f103, %f106;
	sqrt.rn.f32 	%f108, %f107;
	add.f32 	%f109, %f101, %f108;
	sub.f32 	%f110, %f102, %f92;
	sub.f32 	%f111, %f104, %f95;
	mul.f32 	%f112, %f111, %f111;
	fma.rn.f32 	%f113, %f110, %f110, %f112;
	sqrt.rn.f32 	%f114, %f113;
	add.f32 	%f115, %f109, %f114;
	mul.f32 	%f116, %f115, 0f3F000000;
	sub.f32 	%f117, %f116, %f100;
	mul.f32 	%f118, %f116, %f117;
	sub.f32 	%f119, %f116, %f108;
	mul.f32 	%f120, %f118, %f119;
	sub.f32 	%f121, %f116, %f114;
	mul.f32 	%f122, %f120, %f121;
	sqrt.rn.f32 	%f123, %f122;
	mul.f32 	%f124, %f100, %f108;
	mul.f32 	%f125, %f124, %f114;
	cvt.f64.f32 	%fd9, %f125;
	cvt.f64.f32 	%fd10, %f123;
	mul.f64 	%fd11, %fd10, 0d4010000000000000;
	div.rn.f64 	%fd12, %fd9, %fd11;
	cvt.rn.f32.f64 	%f126, %fd12;
	min.f32 	%f127, %f126, %f1;
	st.global.f32 	[%rd3+12], %f127;
	mov.b32 	%r25, 1203982208;
	st.global.u32 	[%rd3+16], %r25;
	bra.uni 	$L__BB0_5;

}


// ===== COMPILED SASS (sm_100) =====

	.target	sm_100

	.elftype	@"ET_EXEC"


//--------------------- .note.nv.tkinfo           --------------------------
	.section	.note.nv.tkinfo,"",@"SHT_NOTE"
	.sectionflags	@"SHF_NOTE_NV_TKINFO"
	.tkinfo
        /*0018*/ 	.word	0x00000002
        /*0030*/ 	.string	""
        /*0030*/ 	.string	"ptxas"
        /*0030*/ 	.string	"Cuda compilation tools, release 13.0, V13.0.88"
        /*0030*/ 	.string	"Build cuda_13.0.r13.0/compiler.36424714_0"
        /*0030*/ 	.string	"-arch sm_100 -m 64 "



//--------------------- .note.nv.cuinfo           --------------------------
	.section	.note.nv.cuinfo,"",@"SHT_NOTE"
	.sectionflags	@"SHF_NOTE_NV_CUINFO"
        /*0018*/ 	.short	0x0002
        /*001a*/ 	.short	0x0064
        /*001c*/ 	.short	0x0082
	.zero		2


//--------------------- .nv.info                  --------------------------
	.section	.nv.info,"",@"SHT_CUDA_INFO"
	.align	4


	//----- nvinfo : EIATTR_REGCOUNT
	.align		4
        /*0000*/ 	.byte	0x04, 0x2f
        /*0002*/ 	.short	(.L_1 - .L_0)
	.align		4
.L_0:
        /*0004*/ 	.word	index@(_Z16create_simplicesP13alpha_complex)
        /*0008*/ 	.word	0x00000024


	//----- nvinfo : EIATTR_FRAME_SIZE
	.align		4
.L_1:
        /*000c*/ 	.byte	0x04, 0x11
        /*000e*/ 	.short	(.L_3 - .L_2)
	.align		4
.L_2:
        /*0010*/ 	.word	index@($__internal_1_$__cuda_sm20_sqrt_rn_f32_slowpath)
        /*0014*/ 	.word	0x00000000


	//----- nvinfo : EIATTR_FRAME_SIZE
	.align		4
.L_3:
        /*0018*/ 	.byte	0x04, 0x11
        /*001a*/ 	.short	(.L_5 - .L_4)
	.align		4
.L_4:
        /*001c*/ 	.word	index@($__internal_0_$__cuda_sm20_div_rn_f64_full)
        /*0020*/ 	.word	0x00000000


	//----- nvinfo : EIATTR_FRAME_SIZE
	.align		4
.L_5:
        /*0024*/ 	.byte	0x04, 0x11
        /*0026*/ 	.short	(.L_7 - .L_6)
	.align		4
.L_6:
        /*0028*/ 	.word	index@(_Z16create_simplicesP13alpha_complex)
        /*002c*/ 	.word	0x00000000


	//----- nvinfo : EIATTR_MIN_STACK_SIZE
	.align		4
.L_7:
        /*0030*/ 	.byte	0x04, 0x12
        /*0032*/ 	.short	(.L_9 - .L_8)
	.align		4
.L_8:
        /*0034*/ 	.word	index@(_Z16create_simplicesP13alpha_complex)
        /*0038*/ 	.word	0x00000000
.L_9:


//--------------------- .nv.compat                --------------------------
	.section	.nv.compat,"",@"SHT_CUDA_COMPAT_INFO"
	.align	4
        /*0000*/ 	.byte	0x02, 0x09, 0x00, 0x00, 0x02, 0x02, 0x01, 0x00, 0x02, 0x05, 0x05, 0x00, 0x03, 0x07, 0x01, 0x01
        /*0010*/ 	.byte	0x02, 0x03, 0x00, 0x00, 0x02, 0x06, 0x01, 0x00, 0x04, 0x0b, 0x08, 0x00, 0x01, 0x00, 0x00, 0x00
        /*0020*/ 	.byte	0x00, 0x00, 0x00, 0x00


//--------------------- .nv.info._Z16create_simplicesP13alpha_complex --------------------------
	.section	.nv.info._Z16create_simplicesP13alpha_complex,"",@"SHT_CUDA_INFO"
	.sectionflags	@""
	.align	4


	//----- nvinfo : EIATTR_CUDA_API_VERSION
	.align		4
        /*0000*/ 	.byte	0x04, 0x37
        /*0002*/ 	.short	(.L_11 - .L_10)
.L_10:
        /*0004*/ 	.word	0x00000082


	//----- nvinfo : EIATTR_KPARAM_INFO
	.align		4
.L_11:
        /*0008*/ 	.byte	0x04, 0x17
        /*000a*/ 	.short	(.L_13 - .L_12)
.L_12:
        /*000c*/ 	.word	0x00000000
        /*0010*/ 	.short	0x0000
        /*0012*/ 	.short	0x0000
        /*0014*/ 	.byte	0x00, 0xf5, 0x21, 0x00


	//----- nvinfo : EIATTR_SPARSE_MMA_MASK
	.align		4
.L_13:
        /*0018*/ 	.byte	0x03, 0x50
        /*001a*/ 	.short	0x0000


	//----- nvinfo : EIATTR_MAXREG_COUNT
	.align		4
        /*001c*/ 	.byte	0x03, 0x1b
        /*001e*/ 	.short	0x00ff


	//----- nvinfo : EIATTR_MERCURY_ISA_VERSION
	.align		4
        /*0020*/ 	.byte	0x03, 0x5f
        /*0022*/ 	.short	0x0101


	//----- nvinfo : EIATTR_VRC_CTA_INIT_COUNT
	.align		4
        /*0024*/ 	.byte	0x02, 0x4a
	.zero		1
	.zero		1


	//----- nvinfo : EIATTR_EXIT_INSTR_OFFSETS
	.align		4
        /*0028*/ 	.byte	0x04, 0x1c
        /*002a*/ 	.short	(.L_15 - .L_14)


	//   ....[0]....
.L_14:
        /*002c*/ 	.word	0x00004550


	//   ....[1]....
        /*0030*/ 	.word	0x00004c90


	//----- nvinfo : EIATTR_CRS_STACK_SIZE
	.align		4
.L_15:
        /*0034*/ 	.byte	0x04, 0x1e
        /*0036*/ 	.short	(.L_17 - .L_16)
.L_16:
        /*0038*/ 	.word	0x00000000


	//----- nvinfo : EIATTR_CBANK_PARAM_SIZE
	.align		4
.L_17:
        /*003c*/ 	.byte	0x03, 0x19
        /*003e*/ 	.short	0x0008


	//----- nvinfo : EIATTR_PARAM_CBANK
	.align		4
        /*0040*/ 	.byte	0x04, 0x0a
        /*0042*/ 	.short	(.L_19 - .L_18)
	.align		4
.L_18:
        /*0044*/ 	.word	index@(.nv.constant0._Z16create_simplicesP13alpha_complex)
        /*0048*/ 	.short	0x0380
        /*004a*/ 	.short	0x0008


	//----- nvinfo : EIATTR_SW_WAR
	.align		4
.L_19:
        /*004c*/ 	.byte	0x04, 0x36
        /*004e*/ 	.short	(.L_21 - .L_20)
.L_20:
        /*0050*/ 	.word	0x00000008
.L_21:


//--------------------- .nv.callgraph             --------------------------
	.section	.nv.callgraph,"",@"SHT_CUDA_CALLGRAPH"
	.align	4
	.sectionentsize	8
	.align		4
        /*0000*/ 	.word	0x00000000
	.align		4
        /*0004*/ 	.word	0xffffffff
	.align		4
        /*0008*/ 	.word	0x00000000
	.align		4
        /*000c*/ 	.word	0xfffffffe
	.align		4
        /*0010*/ 	.word	0x00000000
	.align		4
        /*0014*/ 	.word	0xfffffffd
	.align		4
        /*0018*/ 	.word	0x00000000
	.align		4
        /*001c*/ 	.word	0xfffffffc


//--------------------- .text._Z16create_simplicesP13alpha_complex --------------------------
	.section	.text._Z16create_simplicesP13alpha_complex,"ax",@progbits
	.align	128
        .global         _Z16create_simplicesP13alpha_complex
        .type           _Z16create_simplicesP13alpha_complex,@function
        .size           _Z16create_simplicesP13alpha_complex,(.L_x_150 - _Z16create_simplicesP13alpha_complex)
        .other          _Z16create_simplicesP13alpha_complex,@"STO_CUDA_ENTRY STV_DEFAULT"
_Z16create_simplicesP13alpha_complex:
.text._Z16create_simplicesP13alpha_complex:
[----:B------:R-:W-:Y:S08]  /*0000*/  LDC R1, c[0x0][0x37c] ;  /* 0x0000df00ff017b82 */ /* 0x000ff00000000800 */
[----:B------:R-:W0:Y:S01]  /*0010*/  LDC.64 R6, c[0x0][0x380] ;  /* 0x0000e000ff067b82 */ /* 0x000e220000000a00 */
[----:B------:R-:W0:Y:S02]  /*0020*/  LDCU.64 UR4, c[0x0][0x358] ;  /* 0x00006b00ff0477ac */ /* 0x000e240008000a00 */
[----:B0-----:R-:W2:Y:S01]  /*0030*/  LDG.E.64 R2, desc[UR4][R6.64] ;  /* 0x0000000406027981 */ /* 0x001ea2000c1e1b00 */
[----:B------:R-:W0:Y:S01]  /*0040*/  LDCU UR6, c[0x0][0x360] ;  /* 0x00006c00ff0677ac */ /* 0x000e220008000800 */
[----:B------:R-:W0:Y:S01]  /*0050*/  S2R R4, SR_TID.X ;  /* 0x0000000000047919 */ /* 0x000e220000002100 */
[----:B------:R-:W0:Y:S01]  /*0060*/  S2R R5, SR_CTAID.X ;  /* 0x0000000000057919 */ /* 0x000e220000002500 */
[----:B------:R-:W3:Y:S04]  /*0070*/  LDG.E.64 R12, desc[UR4][R6.64+0x18] ;  /* 0x00001804060c7981 */ /* 0x000ee8000c1e1b00 */
[----:B------:R-:W4:Y:S01]  /*0080*/  LDG.E.64 R14, desc[UR4][R6.64+0x8] ;  /* 0x00000804060e7981 */ /* 0x000f22000c1e1b00 */
[----:B0-----:R-:W-:-:S05]  /*0090*/  IMAD R4, R5, UR6, R4 ;  /* 0x0000000605047c24 */ /* 0x001fca000f8e0204 */
[----:B------:R-:W-:-:S05]  /*00a0*/  LEA R0, R4, R4, 0x1 ;  /* 0x0000000404007211 */ /* 0x000fca00078e08ff */
[----:B--2---:R-:W-:-:S05]  /*00b0*/  IMAD.WIDE R2, R0, 0x4, R2 ;  /* 0x0000000400027825 */ /* 0x004fca00078e0202 */
[----:B------:R-:W2:Y:S01]  /*00c0*/  LDG.E R9, desc[UR4][R2.64] ;  /* 0x0000000402097981 */ /* 0x000ea2000c1e1900 */
[----:B------:R-:W-:-:S03]  /*00d0*/  LEA R5, R4, -R4, 0x4 ;  /* 0x8000000404057211 */ /* 0x000fc600078e20ff */
[----:B------:R-:W4:Y:S02]  /*00e0*/  LDG.E R10, desc[UR4][R2.64+0x4] ;  /* 0x00000404020a7981 */ /* 0x000f24000c1e1900 */
[----:B---3--:R-:W-:Y:S02]  /*00f0*/  IMAD.WIDE R12, R5, 0x4, R12 ;  /* 0x00000004050c7825 */ /* 0x008fe400078e020c */
[----:B------:R0:W5:Y:S01]  /*0100*/  LDG.E R8, desc[UR4][R2.64+0x8] ;  /* 0x0000080402087981 */ /* 0x000162000c1e1900 */
[----:B--2---:R-:W-:-:S05]  /*0110*/  I2FP.F32.S32 R11, R9 ;  /* 0x00000009000b7245 */ /* 0x004fca0000201400 */
[----:B------:R1:W-:Y:S04]  /*0120*/  STG.E desc[UR4][R12.64], R11 ;  /* 0x0000000b0c007986 */ /* 0x0003e8000c101904 */
[----:B------:R-:W2:Y:S02]  /*0130*/  LDG.E.64 R4, desc[UR4][R6.64] ;  /* 0x0000000406047981 */ /* 0x000ea4000c1e1b00 */
[----:B--2---:R-:W-:-:S06]  /*0140*/  IMAD.WIDE R4, R0, 0x4, R4 ;  /* 0x0000000400047825 */ /* 0x004fcc00078e0204 */
[----:B------:R-:W2:Y:S01]  /*0150*/  LDG.E R4, desc[UR4][R4.64+0x4] ;  /* 0x0000040404047981 */ /* 0x000ea2000c1e1900 */
[----:B------:R-:W-:Y:S02]  /*0160*/  SHF.L.U32 R17, R9, 0x1, RZ ;  /* 0x0000000109117819 */ /* 0x000fe400000006ff */
[----:B----4-:R-:W-:-:S03]  /*0170*/  SHF.L.U32 R19, R10, 0x1, RZ ;  /* 0x000000010a137819 */ /* 0x010fc600000006ff */
[----:B------:R-:W-:-:S04]  /*0180*/  IMAD.WIDE R16, R17, 0x4, R14 ;  /* 0x0000000411107825 */ /* 0x000fc800078e020e */
[----:B------:R-:W-:Y:S01]  /*0190*/  IMAD.WIDE R18, R19, 0x4, R14 ;  /* 0x0000000413127825 */ /* 0x000fe200078e020e */
[----:B--2---:R-:W-:-:S05]  /*01a0*/  I2FP.F32.S32 R9, R4 ;  /* 0x0000000400097245 */ /* 0x004fca0000201400 */
[----:B------:R2:W-:Y:S04]  /*01b0*/  STG.E desc[UR4][R12.64+0x4], R9 ;  /* 0x000004090c007986 */ /* 0x0005e8000c101904 */
[----:B------:R-:W3:Y:S04]  /*01c0*/  LDG.E R10, desc[UR4][R16.64+0x4] ;  /* 0x00000404100a7981 */ /* 0x000ee8000c1e1900 */
[----:B-1----:R-:W3:Y:S04]  /*01d0*/  LDG.E R11, desc[UR4][R18.64+0x4] ;  /* 0x00000404120b7981 */ /* 0x002ee8000c1e1900 */
[----:B------:R-:W0:Y:S04]  /*01e0*/  LDG.E R2, desc[UR4][R16.64] ;  /* 0x0000000410027981 */ /* 0x000e28000c1e1900 */
[----:B------:R-:W0:Y:S01]  /*01f0*/  LDG.E R3, desc[UR4][R18.64] ;  /* 0x0000000412037981 */ /* 0x000e22000c1e1900 */
[----:B------:R-:W-:Y:S01]  /*0200*/  BSSY.RECONVERGENT B0, `(.L_x_0) ;  /* 0x0000011000007945 */ /* 0x000fe20003800200 */
[----:B---3--:R-:W-:Y:S01]  /*0210*/  FADD R10, R10, -R11 ;  /* 0x8000000b0a0a7221 */ /* 0x008fe20000000000 */
[----:B0-----:R-:W-:-:S03]  /*0220*/  FADD R2, R2, -R3 ;  /* 0x8000000302027221 */ /* 0x001fc60000000000 */
[----:B------:R-:W-:-:S04]  /*0230*/  FMUL R3, R10, R10 ;  /* 0x0000000a0a037220 */ /* 0x000fc80000400000 */
[----:B------:R-:W-:-:S05]  /*0240*/  FFMA R2, R2, R2, R3 ;  /* 0x0000000202027223 */ /* 0x000fca0000000003 */
[----:B------:R-:W-:Y:S01]  /*0250*/  IADD3 R4, PT, PT, R2, -0xd000000, RZ ;  /* 0xf300000002047810 */ /* 0x000fe20007ffe0ff */
[----:B------:R2:W0:Y:S03]  /*0260*/  MUFU.RSQ R3, R2 ;  /* 0x0000000200037308 */ /* 0x0004260000001400 */
[----:B------:R-:W-:-:S13]  /*0270*/  ISETP.GT.U32.AND P0, PT, R4, 0x727fffff, PT ;  /* 0x727fffff0400780c */ /* 0x000fda0003f04070 */
[----:B--2---:R-:W-:Y:S05]  /*0280*/  @!P0 BRA `(.L_x_1) ;  /* 0x0000000000108947 */ /* 0x004fea0003800000 */
[----:B------:R-:W-:-:S07]  /*0290*/  MOV R4, 0x2b0 ;  /* 0x000002b000047802 */ /* 0x000fce0000000f00 */
[----:B0----5:R-:W-:Y:S05]  /*02a0*/  CALL.REL.NOINC `($__internal_1_$__cuda_sm20_sqrt_rn_f32_slowpath) ;  /* 0x0000004c00e47944 */ /* 0x021fea0003c00000 */
[----:B------:R-:W-:Y:S01]  /*02b0*/  MOV R7, R10 ;  /* 0x0000000a00077202 */ /* 0x000fe20000000f00 */
[----:B------:R-:W-:Y:S06]  /*02c0*/  BRA `(.L_x_2) ;  /* 0x0000000000107947 */ /* 0x000fec0003800000 */
.L_x_1:
[----:B0-----:R-:W-:Y:S01]  /*02d0*/  FMUL.FTZ R7, R2, R3 ;  /* 0x0000000302077220 */ /* 0x001fe20000410000 */
[----:B------:R-:W-:-:S03]  /*02e0*/  FMUL.FTZ R3, R3, 0.5 ;  /* 0x3f00000003037820 */ /* 0x000fc60000410000 */
[----:B------:R-:W-:-:S04]  /*02f0*/  FFMA R2, -R7, R7, R2 ;  /* 0x0000000707027223 */ /* 0x000fc80000000102 */
[----:B------:R-:W-:-:S07]  /*0300*/  FFMA R7, R2, R3, R7 ;  /* 0x0000000302077223 */ /* 0x000fce0000000007 */
.L_x_2:
[----:B------:R-:W-:Y:S05]  /*0310*/  BSYNC.RECONVERGENT B0 ;  /* 0x0000000000007941 */ /* 0x000fea0003800200 */
.L_x_0:
[----:B------:R-:W0:Y:S01]  /*0320*/  LDC.64 R10, c[0x0][0x380] ;  /* 0x0000e000ff0a7b82 */ /* 0x000e220000000a00 */
[----:B------:R1:W-:Y:S04]  /*0330*/  STG.E desc[UR4][R12.64+0x8], R7 ;  /* 0x000008070c007986 */ /* 0x0003e8000c101904 */
[----:B0-----:R-:W2:Y:S02]  /*0340*/  LDG.E.64 R2, desc[UR4][R10.64+0x10] ;  /* 0x000010040a027981 */ /* 0x001ea4000c1e1b00 */
[----:B--2---:R-:W-:-:S05]  /*0350*/  IMAD.WIDE R2, R0, 0x4, R2 ;  /* 0x0000000400027825 */ /* 0x004fca00078e0202 */
[----:B------:R-:W2:Y:S01]  /*0360*/  LDG.E R4, desc[UR4][R2.64+0x8] ;  /* 0x0000080402047981 */ /* 0x000ea2000c1e1900 */
[----:B------:R-:W-:Y:S01]  /*0370*/  BSSY.RECONVERGENT B0, `(.L_x_3) ;  /* 0x0000170000007945 */ /* 0x000fe20003800200 */
[----:B--2---:R-:W-:-:S13]  /*0380*/  ISETP.NE.AND P0, PT, R4, -0x1, PT ;  /* 0xffffffff0400780c */ /* 0x004fda0003f05270 */
[----:B-1----:R-:W-:Y:S05]  /*0390*/  @!P0 BRA `(.L_x_4) ;  /* 0x0000000c00dc8947 */ /* 0x002fea0003800000 */
[----:B------:R-:W2:Y:S04]  /*03a0*/  LDG.E.64 R2, desc[UR4][R10.64] ;  /* 0x000000040a027981 */ /* 0x000ea8000c1e1b00 */
[----:B------:R-:W3:Y:S04]  /*03b0*/  LDG.E R25, desc[UR4][R16.64+0x4] ;  /* 0x0000040410197981 */ /* 0x000ee8000c1e1900 */
[----:B------:R-:W3:Y:S04]  /*03c0*/  LDG.E R26, desc[UR4][R18.64+0x4] ;  /* 0x00000404121a7981 */ /* 0x000ee8000c1e1900 */
[----:B------:R-:W4:Y:S04]  /*03d0*/  LDG.E R23, desc[UR4][R16.64] ;  /* 0x0000000410177981 */ /* 0x000f28000c1e1900 */
[----:B------:R-:W4:Y:S01]  /*03e0*/  LDG.E R28, desc[UR4][R18.64] ;  /* 0x00000004121c7981 */ /* 0x000f22000c1e1900 */
[----:B------:R-:W-:-:S05]  /*03f0*/  LEA R5, R4, R4, 0x1 ;  /* 0x0000000404057211 */ /* 0x000fca00078e08ff */
[----:B--2---:R-:W-:-:S05]  /*0400*/  IMAD.WIDE R2, R5, 0x4, R2 ;  /* 0x0000000405027825 */ /* 0x004fca00078e0202 */
[----:B------:R0:W5:Y:S04]  /*0410*/  LDG.E R9, desc[UR4][R2.64] ;  /* 0x0000000402097981 */ /* 0x000168000c1e1900 */
[----:B------:R0:W5:Y:S04]  /*0420*/  LDG.E R20, desc[UR4][R2.64+0x4] ;  /* 0x0000040402147981 */ /* 0x000168000c1e1900 */
[----:B------:R0:W5:Y:S01]  /*0430*/  LDG.E R5, desc[UR4][R2.64+0x8] ;  /* 0x0000080402057981 */ /* 0x000162000c1e1900 */
[----:B---3--:R-:W-:Y:S01]  /*0440*/  FADD R6, R25, -R26 ;  /* 0x8000001a19067221 */ /* 0x008fe20000000000 */
[----:B------:R-:W-:Y:S01]  /*0450*/  BSSY.RECONVERGENT B1, `(.L_x_5) ;  /* 0x0000011000017945 */ /* 0x000fe20003800200 */
[----:B----4-:R-:W-:-:S02]  /*0460*/  FADD R4, R23, -R28 ;  /* 0x8000001c17047221 */ /* 0x010fc40000000000 */
[----:B------:R-:W-:-:S04]  /*0470*/  FMUL R11, R6, R6 ;  /* 0x00000006060b7220 */ /* 0x000fc80000400000 */
[----:B------:R-:W-:-:S04]  /*0480*/  FFMA R11, R4, R4, R11 ;  /* 0x00000004040b7223 */ /* 0x000fc8000000000b */
[----:B------:R0:W1:Y:S01]  /*0490*/  MUFU.RSQ R4, R11 ;  /* 0x0000000b00047308 */ /* 0x0000620000001400 */
[----:B------:R-:W-:-:S04]  /*04a0*/  IADD3 R6, PT, PT, R11, -0xd000000, RZ ;  /* 0xf30000000b067810 */ /* 0x000fc80007ffe0ff */
[----:B------:R-:W-:-:S13]  /*04b0*/  ISETP.GT.U32.AND P0, PT, R6, 0x727fffff, PT ;  /* 0x727fffff0600780c */ /* 0x000fda0003f04070 */
[----:B01----:R-:W-:Y:S05]  /*04c0*/  @!P0 BRA `(.L_x_6) ;  /* 0x0000000000148947 */ /* 0x003fea0003800000 */
[----:B------:R-:W-:Y:S02]  /*04d0*/  MOV R2, R11 ;  /* 0x0000000b00027202 */ /* 0x000fe40000000f00 */
[----:B------:R-:W-:-:S07]  /*04e0*/  MOV R4, 0x500 ;  /* 0x0000050000047802 */ /* 0x000fce0000000f00 */
[----:B-----5:R-:W-:Y:S05]  /*04f0*/  CALL.REL.NOINC `($__internal_1_$__cuda_sm20_sqrt_rn_f32_slowpath) ;  /* 0x0000004c00507944 */ /* 0x020fea0003c00000 */
[----:B------:R-:W-:Y:S01]  /*0500*/  MOV R21, R10 ;  /* 0x0000000a00157202 */ /* 0x000fe20000000f00 */
[----:B------:R-:W-:Y:S06]  /*0510*/  BRA `(.L_x_7) ;  /* 0x0000000000107947 */ /* 0x000fec0003800000 */
.L_x_6:
[----:B------:R-:W-:Y:S01]  /*0520*/  FMUL.FTZ R2, R11, R4 ;  /* 0x000000040b027220 */ /* 0x000fe20000410000 */
[----:B------:R-:W-:-:S03]  /*0530*/  FMUL.FTZ R4, R4, 0.5 ;  /* 0x3f00000004047820 */ /* 0x000fc60000410000 */
[----:B------:R-:W-:-:S04]  /*0540*/  FFMA R11, -R2, R2, R11 ;  /* 0x00000002020b7223 */ /* 0x000fc8000000010b */
[----:B------:R-:W-:-:S07]  /*0550*/  FFMA R21, R11, R4, R2 ;  /* 0x000000040b157223 */ /* 0x000fce0000000002 */
.L_x_7:
[----:B------:R-:W-:Y:S05]  /*0560*/  BSYNC.RECONVERGENT B1 ;  /* 0x0000000000017941 */ /* 0x000fea0003800200 */
.L_x_5:
[----:B-----5:R-:W-:-:S05]  /*0570*/  SHF.L.U32 R3, R8, 0x1, RZ ;  /* 0x0000000108037819 */ /* 0x020fca00000006ff */
[----:B------:R-:W-:-:S05]  /*0580*/  IMAD.WIDE R2, R3, 0x4, R14 ;  /* 0x0000000403027825 */ /* 0x000fca00078e020e */
[----:B------:R-:W2:Y:S04]  /*0590*/  LDG.E R27, desc[UR4][R2.64+0x4] ;  /* 0x00000404021b7981 */ /* 0x000ea8000c1e1900 */
[----:B------:R-:W3:Y:S01]  /*05a0*/  LDG.E R29, desc[UR4][R2.64] ;  /* 0x00000004021d7981 */ /* 0x000ee2000c1e1900 */
[----:B------:R-:W-:Y:S01]  /*05b0*/  BSSY.RECONVERGENT B1, `(.L_x_8) ;  /* 0x0000013000017945 */ /* 0x000fe20003800200 */
[----:B------:R-:W-:Y:S01]  /*05c0*/  FADD R31, RZ, R21 ;  /* 0x00000015ff1f7221 */ /* 0x000fe20000000000 */
[----:B--2---:R-:W-:Y:S01]  /*05d0*/  FADD R26, R26, -R27 ;  /* 0x8000001b1a1a7221 */ /* 0x004fe20000000000 */
[----:B---3--:R-:W-:-:S03]  /*05e0*/  FADD R28, R28, -R29 ;  /* 0x8000001d1c1c7221 */ /* 0x008fc60000000000 */
        /* <DEDUP_REMOVED lines=8> */
[----:B------:R-:W-:Y:S05]  /*0670*/  CALL.REL.NOINC `($__internal_1_$__cuda_sm20_sqrt_rn_f32_slowpath) ;  /* 0x0000004800f07944 */ /* 0x000fea0003c00000 */
[----:B------:R-:W-:Y:S01]  /*0680*/  MOV R26, R10 ;  /* 0x0000000a001a7202 */ /* 0x000fe20000000f00 */
[----:B------:R-:W-:Y:S06]  /*0690*/  BRA `(.L_x_10) ;  /* 0x0000000000107947 */ /* 0x000fec0003800000 */
.L_x_9:
[----:B------:R-:W-:Y:S01]  /*06a0*/  FMUL.FTZ R26, R11, R4 ;  /* 0x000000040b1a7220 */ /* 0x000fe20000410000 */
[----:B------:R-:W-:-:S03]  /*06b0*/  FMUL.FTZ R4, R4, 0.5 ;  /* 0x3f00000004047820 */ /* 0x000fc60000410000 */
[----:B------:R-:W-:-:S04]  /*06c0*/  FFMA R11, -R26, R26, R11 ;  /* 0x0000001a1a0b7223 */ /* 0x000fc8000000010b */
[----:B------:R-:W-:-:S07]  /*06d0*/  FFMA R26, R11, R4, R26 ;  /* 0x000000040b1a7223 */ /* 0x000fce000000001a */
.L_x_10:
[----:B------:R-:W-:Y:S05]  /*06e0*/  BSYNC.RECONVERGENT B1 ;  /* 0x0000000000017941 */ /* 0x000fea0003800200 */
.L_x_8:
[----:B------:R-:W-:Y:S01]  /*06f0*/  FADD R25, -R25, R27 ;  /* 0x0000001b19197221 */ /* 0x000fe20000000100 */
[----:B------:R-:W-:Y:S01]  /*0700*/  FADD R23, -R23, R29 ;  /* 0x0000001d17177221 */ /* 0x000fe20000000100 */
[----:B------:R-:W-:Y:S01]  /*0710*/  BSSY.RECONVERGENT B1, `(.L_x_11) ;  /* 0x0000010000017945 */ /* 0x000fe20003800200 */
[----:B------:R-:W-:Y:S01]  /*0720*/  FADD R28, R31, R26 ;  /* 0x0000001a1f1c7221 */ /* 0x000fe20000000000 */
[----:B------:R-:W-:-:S04]  /*0730*/  FMUL R2, R25, R25 ;  /* 0x0000001919027220 */ /* 0x000fc80000400000 */
[----:B------:R-:W-:-:S04]  /*0740*/  FFMA R2, R23, R23, R2 ;  /* 0x0000001717027223 */ /* 0x000fc80000000002 */
[----:B------:R0:W1:Y:S01]  /*0750*/  MUFU.RSQ R3, R2 ;  /* 0x0000000200037308 */ /* 0x0000620000001400 */
[----:B------:R-:W-:-:S04]  /*0760*/  IADD3 R4, PT, PT, R2, -0xd000000, RZ ;  /* 0xf300000002047810 */ /* 0x000fc80007ffe0ff */
[----:B------:R-:W-:-:S13]  /*0770*/  ISETP.GT.U32.AND P0, PT, R4, 0x727fffff, PT ;  /* 0x727fffff0400780c */ /* 0x000fda0003f04070 */
[----:B01----:R-:W-:Y:S05]  /*0780*/  @!P0 BRA `(.L_x_12) ;  /* 0x0000000000108947 */ /* 0x003fea0003800000 */
[----:B------:R-:W-:-:S07]  /*0790*/  MOV R4, 0x7b0 ;  /* 0x000007b000047802 */ /* 0x000fce0000000f00 */
[----:B------:R-:W-:Y:S05]  /*07a0*/  CALL.REL.NOINC `($__internal_1_$__cuda_sm20_sqrt_rn_f32_slowpath) ;  /* 0x0000004800a47944 */ /* 0x000fea0003c00000 */
[----:B------:R-:W-:Y:S01]  /*07b0*/  MOV R23, R10 ;  /* 0x0000000a00177202 */ /* 0x000fe20000000f00 */
[----:B------:R-:W-:Y:S06]  /*07c0*/  BRA `(.L_x_13) ;  /* 0x0000000000107947 */ /* 0x000fec0003800000 */
.L_x_12:
[----:B------:R-:W-:Y:S01]  /*07d0*/  FMUL.FTZ R23, R2, R3 ;  /* 0x0000000302177220 */ /* 0x000fe20000410000 */
[----:B------:R-:W-:-:S03]  /*07e0*/  FMUL.FTZ R3, R3, 0.5 ;  /* 0x3f00000003037820 */ /* 0x000fc60000410000 */
[----:B------:R-:W-:-:S04]  /*07f0*/  FFMA R2, -R23, R23, R2 ;  /* 0x0000001717027223 */ /* 0x000fc80000000102 */
[----:B------:R-:W-:-:S07]  /*0800*/  FFMA R23, R2, R3, R23 ;  /* 0x0000000302177223 */ /* 0x000fce0000000017 */
.L_x_13:
[----:B------:R-:W-:Y:S05]  /*0810*/  BSYNC.RECONVERGENT B1 ;  /* 0x0000000000017941 */ /* 0x000fea0003800200 */
.L_x_11:
[----:B------:R-:W-:Y:S01]  /*0820*/  FADD R2, R28, R23 ;  /* 0x000000171c027221 */ /* 0x000fe20000000000 */
[----:B------:R-:W-:Y:S03]  /*0830*/  BSSY.RECONVERGENT B1, `(.L_x_14) ;  /* 0x0000015000017945 */ /* 0x000fe60003800200 */
[----:B------:R-:W-:-:S04]  /*0840*/  FMUL R2, R2, 0.5 ;  /* 0x3f00000002027820 */ /* 0x000fc80000400000 */
[C---:B------:R-:W-:Y:S01]  /*0850*/  FADD R3, R2.reuse, -R21 ;  /* 0x8000001502037221 */ /* 0x040fe20000000000 */
[----:B------:R-:W-:-:S03]  /*0860*/  FADD R4, R2, -R26 ;  /* 0x8000001a02047221 */ /* 0x000fc60000000000 */
[C---:B------:R-:W-:Y:S01]  /*0870*/  FMUL R3, R2.reuse, R3 ;  /* 0x0000000302037220 */ /* 0x040fe20000400000 */
[----:B------:R-:W-:-:S03]  /*0880*/  FADD R2, R2, -R23 ;  /* 0x8000001702027221 */ /* 0x000fc60000000000 */
[----:B------:R-:W-:-:S04]  /*0890*/  FMUL R3, R3, R4 ;  /* 0x0000000403037220 */ /* 0x000fc80000400000 */
[----:B------:R-:W-:-:S04]  /*08a0*/  FMUL R3, R3, R2 ;  /* 0x0000000203037220 */ /* 0x000fc80000400000 */
        /* <DEDUP_REMOVED lines=9> */
.L_x_15:
[----:B------:R-:W-:Y:S01]  /*0940*/  FMUL.FTZ R4, R3, R2 ;  /* 0x0000000203047220 */ /* 0x000fe20000410000 */
[----:B------:R-:W-:-:S03]  /*0950*/  FMUL.FTZ R2, R2, 0.5 ;  /* 0x3f00000002027820 */ /* 0x000fc60000410000 */
[----:B------:R-:W-:-:S04]  /*0960*/  FFMA R3, -R4, R4, R3 ;  /* 0x0000000404037223 */ /* 0x000fc80000000103 */
[----:B------:R-:W-:-:S07]  /*0970*/  FFMA R4, R3, R2, R4 ;  /* 0x0000000203047223 */ /* 0x000fce0000000004 */
.L_x_16:
[----:B------:R-:W-:Y:S05]  /*0980*/  BSYNC.RECONVERGENT B1 ;  /* 0x0000000000017941 */ /* 0x000fea0003800200 */
.L_x_14:
[----:B------:R-:W0:Y:S01]  /*0990*/  F2F.F64.F32 R24, R4 ;  /* 0x0000000400187310 */ /* 0x000e220000201800 */
[----:B------:R-:W-:Y:S01]  /*09a0*/  MOV R2, 0x1 ;  /* 0x0000000100027802 */ /* 0x000fe20000000f00 */
[----:B------:R-:W-:Y:S01]  /*09b0*/  FMUL R26, R26, R21 ;  /* 0x000000151a1a7220 */ /* 0x000fe20000400000 */
[----:B------:R-:W-:Y:S03]  /*09c0*/  BSSY.RECONVERGENT B1, `(.L_x_17) ;  /* 0x0000015000017945 */ /* 0x000fe60003800200 */
[----:B------:R-:W-:-:S06]  /*09d0*/  FMUL R26, R26, R23 ;  /* 0x000000171a1a7220 */ /* 0x000fcc0000400000 */
[----:B------:R-:W1:Y:S01]  /*09e0*/  F2F.F64.F32 R26, R26 ;  /* 0x0000001a001a7310 */ /* 0x000e620000201800 */
[----:B0-----:R-:W-:-:S07]  /*09f0*/  DMUL R24, R24, 4 ;  /* 0x4010000018187828 */ /* 0x001fce0000000000 */
[----:B------:R-:W0:Y:S01]  /*0a00*/  MUFU.RCP64H R3, R25 ;  /* 0x0000001900037308 */ /* 0x000e220000001800 */
[----:B-1----:R-:W-:Y:S01]  /*0a10*/  FSETP.GEU.AND P1, PT, |R27|, 6.5827683646048100446e-37, PT ;  /* 0x036000001b00780b */ /* 0x002fe20003f2e200 */
[----:B0-----:R-:W-:-:S08]  /*0a20*/  DFMA R10, -R24, R2, 1 ;  /* 0x3ff00000180a742b */ /* 0x001fd00000000102 */
[----:B------:R-:W-:-:S08]  /*0a30*/  DFMA R10, R10, R10, R10 ;  /* 0x0000000a0a0a722b */ /* 0x000fd0000000000a */
[----:B------:R-:W-:-:S08]  /*0a40*/  DFMA R2, R2, R10, R2 ;  /* 0x0000000a0202722b */ /* 0x000fd00000000002 */
[----:B------:R-:W-:-:S08]  /*0a50*/  DFMA R10, -R24, R2, 1 ;  /* 0x3ff00000180a742b */ /* 0x000fd00000000102 */
[----:B------:R-:W-:-:S08]  /*0a60*/  DFMA R2, R2, R10, R2 ;  /* 0x0000000a0202722b */ /* 0x000fd00000000002 */
[----:B------:R-:W-:-:S08]  /*0a70*/  DMUL R10, R26, R2 ;  /* 0x000000021a0a7228 */ /* 0x000fd00000000000 */
[----:B------:R-:W-:-:S08]  /*0a80*/  DFMA R22, -R24, R10, R26 ;  /* 0x0000000a1816722b */ /* 0x000fd0000000011a */
[----:B------:R-:W-:-:S10]  /*0a90*/  DFMA R2, R2, R22, R10 ;  /* 0x000000160202722b */ /* 0x000fd4000000000a */
[----:B------:R-:W-:-:S05]  /*0aa0*/  FFMA R4, RZ, R25, R3 ;  /* 0x00000019ff047223 */ /* 0x000fca0000000003 */
[----:B------:R-:W-:-:S13]  /*0ab0*/  FSETP.GT.AND P0, PT, |R4|, 1.469367938527859385e-39, PT ;  /* 0x001000000400780b */ /* 0x000fda0003f04200 */
[----:B------:R-:W-:Y:S05]  /*0ac0*/  @P0 BRA P1, `(.L_x_18) ;  /* 0x0000000000100947 */ /* 0x000fea0000800000 */
[----:B------:R-:W-:-:S07]  /*0ad0*/  MOV R2, 0xaf0 ;  /* 0x00000af000027802 */ /* 0x000fce0000000f00 */
[----:B------:R-:W-:Y:S05]  /*0ae0*/  CALL.REL.NOINC `($__internal_0_$__cuda_sm20_div_rn_f64_full) ;  /* 0x00000040006c7944 */ /* 0x000fea0003c00000 */
[----:B------:R-:W-:Y:S02]  /*0af0*/  MOV R2, R32 ;  /* 0x0000002000027202 */ /* 0x000fe40000000f00 */
[----:B------:R-:W-:-:S07]  /*0b00*/  MOV R3, R33 ;  /* 0x0000002100037202 */ /* 0x000fce0000000f00 */
.L_x_18:
[----:B------:R-:W-:Y:S05]  /*0b10*/  BSYNC.RECONVERGENT B1 ;  /* 0x0000000000017941 */ /* 0x000fea0003800200 */
.L_x_17:
[----:B------:R-:W-:Y:S02]  /*0b20*/  SHF.L.U32 R9, R9, 0x1, RZ ;  /* 0x0000000109097819 */ /* 0x000fe400000006ff */
[----:B------:R-:W-:-:S03]  /*0b30*/  SHF.L.U32 R25, R20, 0x1, RZ ;  /* 0x0000000114197819 */ /* 0x000fc600000006ff */
[----:B------:R-:W-:-:S04]  /*0b40*/  IMAD.WIDE R10, R9, 0x4, R14 ;  /* 0x00000004090a7825 */ /* 0x000fc800078e020e */
[----:B------:R-:W-:Y:S01]  /*0b50*/  IMAD.WIDE R24, R25, 0x4, R14 ;  /* 0x0000000419187825 */ /* 0x000fe200078e020e */
[----:B------:R-:W2:Y:S04]  /*0b60*/  LDG.E R21, desc[UR4][R10.64+0x4] ;  /* 0x000004040a157981 */ /* 0x000ea8000c1e1900 */
[----:B------:R-:W2:Y:S04]  /*0b70*/  LDG.E R26, desc[UR4][R24.64+0x4] ;  /* 0x00000404181a7981 */ /* 0x000ea8000c1e1900 */
[----:B------:R-:W3:Y:S04]  /*0b80*/  LDG.E R23, desc[UR4][R10.64] ;  /* 0x000000040a177981 */ /* 0x000ee8000c1e1900 */
[----:B------:R-:W3:Y:S01]  /*0b90*/  LDG.E R28, desc[UR4][R24.64] ;  /* 0x00000004181c7981 */ /* 0x000ee2000c1e1900 */
[----:B------:R-:W-:Y:S01]  /*0ba0*/  BSSY.RECONVERGENT B1, `(.L_x_19) ;  /* 0x0000013000017945 */ /* 0x000fe20003800200 */
[----:B--2---:R-:W-:-:S04]  /*0bb0*/  FADD R6, R21, -R26 ;  /* 0x8000001a15067221 */ /* 0x004fc80000000000 */
[----:B------:R-:W-:Y:S01]  /*0bc0*/  FMUL R9, R6, R6 ;  /* 0x0000000606097220 */ /* 0x000fe20000400000 */
[----:B---3--:R-:W-:-:S04]  /*0bd0*/  FADD R4, R23, -R28 ;  /* 0x8000001c17047221 */ /* 0x008fc80000000000 */
[----:B------:R-:W-:Y:S02]  /*0be0*/  FFMA R4, R4, R4, R9 ;  /* 0x0000000404047223 */ /* 0x000fe40000000009 */
[----:B------:R0:W1:Y:S03]  /*0bf0*/  F2F.F32.F64 R9, R2 ;  /* 0x0000000200097310 */ /* 0x0000660000301000 */
[----:B------:R-:W-:-:S04]  /*0c00*/  IADD3 R6, PT, PT, R4, -0xd000000, RZ ;  /* 0xf300000004067810 */ /* 0x000fc80007ffe0ff */
[----:B------:R-:W-:Y:S01]  /*0c10*/  ISETP.GT.U32.AND P0, PT, R6, 0x727fffff, PT ;  /* 0x727fffff0600780c */ /* 0x000fe20003f04070 */
[----:B------:R0:W2:-:S12]  /*0c20*/  MUFU.RSQ R27, R4 ;  /* 0x00000004001b7308 */ /* 0x0000980000001400 */
[----:B01----:R-:W-:Y:S05]  /*0c30*/  @!P0 BRA `(.L_x_20) ;  /* 0x0000000000148947 */ /* 0x003fea0003800000 */
[----:B------:R-:W-:Y:S02]  /*0c40*/  MOV R2, R4 ;  /* 0x0000000400027202 */ /* 0x000fe40000000f00 */
[----:B------:R-:W-:-:S07]  /*0c50*/  MOV R4, 0xc70 ;  /* 0x00000c7000047802 */ /* 0x000fce0000000f00 */
[----:B--2---:R-:W-:Y:S05]  /*0c60*/  CALL.REL.NOINC `($__internal_1_$__cuda_sm20_sqrt_rn_f32_slowpath) ;  /* 0x0000004400747944 */ /* 0x004fea0003c00000 */
[----:B------:R-:W-:Y:S01]  /*0c70*/  MOV R20, R10 ;  /* 0x0000000a00147202 */ /* 0x000fe20000000f00 */
[----:B------:R-:W-:Y:S06]  /*0c80*/  BRA `(.L_x_21) ;  /* 0x0000000000107947 */ /* 0x000fec0003800000 */
.L_x_20:
[----:B--2---:R-:W-:Y:S01]  /*0c90*/  FMUL.FTZ R3, R4, R27 ;  /* 0x0000001b04037220 */ /* 0x004fe20000410000 */
[----:B------:R-:W-:-:S03]  /*0ca0*/  FMUL.FTZ R20, R27, 0.5 ;  /* 0x3f0000001b147820 */ /* 0x000fc60000410000 */
[----:B------:R-:W-:-:S04]  /*0cb0*/  FFMA R4, -R3, R3, R4 ;  /* 0x0000000303047223 */ /* 0x000fc80000000104 */
[----:B------:R-:W-:-:S07]  /*0cc0*/  FFMA R20, R4, R20, R3 ;  /* 0x0000001404147223 */ /* 0x000fce0000000003 */
.L_x_21:
[----:B------:R-:W-:Y:S05]  /*0cd0*/  BSYNC.RECONVERGENT B1 ;  /* 0x0000000000017941 */ /* 0x000fea0003800200 */
.L_x_19:
[----:B------:R-:W-:-:S05]  /*0ce0*/  SHF.L.U32 R3, R5, 0x1, RZ ;  /* 0x0000000105037819 */ /* 0x000fca00000006ff */
[----:B------:R-:W-:-:S05]  /*0cf0*/  IMAD.WIDE R2, R3, 0x4, R14 ;  /* 0x0000000403027825 */ /* 0x000fca00078e020e */
[----:B------:R-:W2:Y:S04]  /*0d00*/  LDG.E R25, desc[UR4][R2.64+0x4] ;  /* 0x0000040402197981 */ /* 0x000ea8000c1e1900 */
[----:B------:R-:W3:Y:S01]  /*0d10*/  LDG.E R27, desc[UR4][R2.64] ;  /* 0x00000004021b7981 */ /* 0x000ee2000c1e1900 */
[----:B------:R-:W-:Y:S01]  /*0d20*/  BSSY.RECONVERGENT B1, `(.L_x_22) ;  /* 0x0000013000017945 */ /* 0x000fe20003800200 */
[----:B--2---:R-:W-:Y:S01]  /*0d30*/  FADD R26, R26, -R25 ;  /* 0x800000191a1a7221 */ /* 0x004fe20000000000 */
[----:B---3--:R-:W-:-:S03]  /*0d40*/  FADD R28, R28, -R27 ;  /* 0x8000001b1c1c7221 */ /* 0x008fc60000000000 */
[----:B------:R-:W-:Y:S01]  /*0d50*/  FMUL R5, R26, R26 ;  /* 0x0000001a1a057220 */ /* 0x000fe20000400000 */
[----:B------:R-:W-:-:S03]  /*0d60*/  FADD R26, RZ, R20 ;  /* 0x00000014ff1a7221 */ /* 0x000fc60000000000 */
        /* <DEDUP_REMOVED lines=10> */
.L_x_23:
[----:B------:R-:W-:Y:S01]  /*0e10*/  FMUL.FTZ R2, R5, R4 ;  /* 0x0000000405027220 */ /* 0x000fe20000410000 */
[----:B------:R-:W-:-:S03]  /*0e20*/  FMUL.FTZ R4, R4, 0.5 ;  /* 0x3f00000004047820 */ /* 0x000fc60000410000 */
[----:B------:R-:W-:-:S04]  /*0e30*/  FFMA R5, -R2, R2, R5 ;  /* 0x0000000202057223 */ /* 0x000fc80000000105 */
[----:B------:R-:W-:-:S07]  /*0e40*/  FFMA R5, R5, R4, R2 ;  /* 0x0000000405057223 */ /* 0x000fce0000000002 */
.L_x_24:
[----:B------:R-:W-:Y:S05]  /*0e50*/  BSYNC.RECONVERGENT B1 ;  /* 0x0000000000017941 */ /* 0x000fea0003800200 */
.L_x_22:
        /* <DEDUP_REMOVED lines=14> */
.L_x_26:
[----:B------:R-:W-:Y:S01]  /*0f40*/  FMUL.FTZ R21, R2, R3 ;  /* 0x0000000302157220 */ /* 0x000fe20000410000 */
[----:B------:R-:W-:-:S03]  /*0f50*/  FMUL.FTZ R3, R3, 0.5 ;  /* 0x3f00000003037820 */ /* 0x000fc60000410000 */
[----:B------:R-:W-:-:S04]  /*0f60*/  FFMA R2, -R21, R21, R2 ;  /* 0x0000001515027223 */ /* 0x000fc80000000102 */
[----:B------:R-:W-:-:S07]  /*0f70*/  FFMA R21, R2, R3, R21 ;  /* 0x0000000302157223 */ /* 0x000fce0000000015 */
.L_x_27:
[----:B------:R-:W-:Y:S05]  /*0f80*/  BSYNC.RECONVERGENT B1 ;  /* 0x0000000000017941 */ /* 0x000fea0003800200 */
.L_x_25:
        /* <DEDUP_REMOVED lines=18> */
.L_x_29:
[----:B------:R-:W-:Y:S01]  /*10b0*/  FMUL.FTZ R4, R3, R2 ;  /* 0x0000000203047220 */ /* 0x000fe20000410000 */
[----:B------:R-:W-:-:S03]  /*10c0*/  FMUL.FTZ R2, R2, 0.5 ;  /* 0x3f00000002027820 */ /* 0x000fc60000410000 */
[----:B------:R-:W-:-:S04]  /*10d0*/  FFMA R3, -R4, R4, R3 ;  /* 0x0000000404037223 */ /* 0x000fc80000000103 */
[----:B------:R-:W-:-:S07]  /*10e0*/  FFMA R4, R3, R2, R4 ;  /* 0x0000000203047223 */ /* 0x000fce0000000004 */
.L_x_30:
[----:B------:R-:W-:Y:S05]  /*10f0*/  BSYNC.RECONVERGENT B1 ;  /* 0x0000000000017941 */ /* 0x000fea0003800200 */
.L_x_28:
[----:B------:R-:W0:Y:S01]  /*1100*/  F2F.F64.F32 R24, R4 ;  /* 0x0000000400187310 */ /* 0x000e220000201800 */
[----:B------:R-:W-:Y:S01]  /*1110*/  MOV R2, 0x1 ;  /* 0x0000000100027802 */ /* 0x000fe20000000f00 */
[----:B------:R-:W-:Y:S01]  /*1120*/  FMUL R20, R5, R20 ;  /* 0x0000001405147220 */ /* 0x000fe20000400000 */
[----:B------:R-:W-:Y:S03]  /*1130*/  BSSY.RECONVERGENT B1, `(.L_x_31) ;  /* 0x0000015000017945 */ /* 0x000fe60003800200 */
[----:B------:R-:W-:-:S04]  /*1140*/  FMUL R20, R20, R21 ;  /* 0x0000001514147220 */ /* 0x000fc80000400000 */
        /* <DEDUP_REMOVED lines=19> */
.L_x_32:
[----:B------:R-:W-:Y:S05]  /*1280*/  BSYNC.RECONVERGENT B1 ;  /* 0x0000000000017941 */ /* 0x000fea0003800200 */
.L_x_31:
[----:B------:R-:W0:Y:S02]  /*1290*/  F2F.F32.F64 R2, R2 ;  /* 0x0000000200027310 */ /* 0x000e240000301000 */
[CC--:B0-----:R-:W-:Y:S02]  /*12a0*/  FMNMX R5, R9.reuse, R2.reuse, PT ;  /* 0x0000000209057209 */ /* 0x0c1fe40003800000 */
[----:B------:R-:W-:Y:S02]  /*12b0*/  FMNMX R9, R9, R2, !PT ;  /* 0x0000000209097209 */ /* 0x000fe40007800000 */
[----:B------:R-:W-:-:S03]  /*12c0*/  FSETP.GEU.AND P0, PT, R5, 1, PT ;  /* 0x3f8000000500780b */ /* 0x000fc60003f0e000 */
[----:B------:R0:W-:Y:S10]  /*12d0*/  STG.E desc[UR4][R12.64+0x10], R9 ;  /* 0x000010090c007986 */ /* 0x0001f4000c101904 */
[----:B------:R0:W-:Y:S04]  /*12e0*/  @P0 STG.E desc[UR4][R12.64+0xc], R5 ;  /* 0x00000c050c000986 */ /* 0x0001e8000c101904 */
[----:B------:R0:W-:Y:S01]  /*12f0*/  @!P0 STG.E desc[UR4][R12.64+0xc], R7 ;  /* 0x00000c070c008986 */ /* 0x0001e2000c101904 */
[----:B------:R-:W-:Y:S05]  /*1300*/  BRA `(.L_x_33) ;  /* 0x0000000400d87947 */ /* 0x000fea0003800000 */
.L_x_4:
        /* <DEDUP_REMOVED lines=8> */
[----:B------:R-:W-:-:S04]  /*1390*/  FFMA R2, R2, R2, R3 ;  /* 0x0000000202027223 */ /* 0x000fc80000000003 */
[----:B------:R0:W1:Y:S01]  /*13a0*/  MUFU.RSQ R3, R2 ;  /* 0x0000000200037308 */ /* 0x0000620000001400 */
[----:B------:R-:W-:-:S04]  /*13b0*/  IADD3 R4, PT, PT, R2, -0xd000000, RZ ;  /* 0xf300000002047810 */ /* 0x000fc80007ffe0ff */
[----:B------:R-:W-:-:S13]  /*13c0*/  ISETP.GT.U32.AND P0, PT, R4, 0x727fffff, PT ;  /* 0x727fffff0400780c */ /* 0x000fda0003f04070 */
[----:B01----:R-:W-:Y:S05]  /*13d0*/  @!P0 BRA `(.L_x_35) ;  /* 0x0000000000108947 */ /* 0x003fea0003800000 */
[----:B------:R-:W-:-:S07]  /*13e0*/  MOV R4, 0x1400 ;  /* 0x0000140000047802 */ /* 0x000fce0000000f00 */
[----:B-----5:R-:W-:Y:S05]  /*13f0*/  CALL.REL.NOINC `($__internal_1_$__cuda_sm20_sqrt_rn_f32_slowpath) ;  /* 0x0000003c00907944 */ /* 0x020fea0003c00000 */
[----:B------:R-:W-:Y:S01]  /*1400*/  MOV R5, R10 ;  /* 0x0000000a00057202 */ /* 0x000fe20000000f00 */
[----:B------:R-:W-:Y:S06]  /*1410*/  BRA `(.L_x_36) ;  /* 0x0000000000107947 */ /* 0x000fec0003800000 */
.L_x_35:
[----:B------:R-:W-:Y:S01]  /*1420*/  FMUL.FTZ R5, R2, R3 ;  /* 0x0000000302057220 */ /* 0x000fe20000410000 */
[----:B------:R-:W-:-:S03]  /*1430*/  FMUL.FTZ R3, R3, 0.5 ;  /* 0x3f00000003037820 */ /* 0x000fc60000410000 */
[----:B------:R-:W-:-:S04]  /*1440*/  FFMA R2, -R5, R5, R2 ;  /* 0x0000000505027223 */ /* 0x000fc80000000102 */
[----:B------:R-:W-:-:S07]  /*1450*/  FFMA R5, R2, R3, R5 ;  /* 0x0000000302057223 */ /* 0x000fce0000000005 */
.L_x_36:
[----:B------:R-:W-:Y:S05]  /*1460*/  BSYNC.RECONVERGENT B1 ;  /* 0x0000000000017941 */ /* 0x000fea0003800200 */
.L_x_34:
        /* <DEDUP_REMOVED lines=19> */
.L_x_38:
[----:B------:R-:W-:Y:S01]  /*15a0*/  FMUL.FTZ R20, R11, R4 ;  /* 0x000000040b147220 */ /* 0x000fe20000410000 */
[----:B------:R-:W-:-:S03]  /*15b0*/  FMUL.FTZ R4, R4, 0.5 ;  /* 0x3f00000004047820 */ /* 0x000fc60000410000 */
[----:B------:R-:W-:-:S04]  /*15c0*/  FFMA R11, -R20, R20, R11 ;  /* 0x00000014140b7223 */ /* 0x000fc8000000010b */
[----:B------:R-:W-:-:S07]  /*15d0*/  FFMA R20, R11, R4, R20 ;  /* 0x000000040b147223 */ /* 0x000fce0000000014 */
.L_x_39:
[----:B------:R-:W-:Y:S05]  /*15e0*/  BSYNC.RECONVERGENT B1 ;  /* 0x0000000000017941 */ /* 0x000fea0003800200 */
.L_x_37:
        /* <DEDUP_REMOVED lines=14> */
.L_x_41:
[----:B------:R-:W-:Y:S01]  /*16d0*/  FMUL.FTZ R9, R2, R3 ;  /* 0x0000000302097220 */ /* 0x000fe20000410000 */
[----:B------:R-:W-:-:S03]  /*16e0*/  FMUL.FTZ R3, R3, 0.5 ;  /* 0x3f00000003037820 */ /* 0x000fc60000410000 */
[----:B------:R-:W-:-:S04]  /*16f0*/  FFMA R2, -R9, R9, R2 ;  /* 0x0000000909027223 */ /* 0x000fc80000000102 */
[----:B------:R-:W-:-:S07]  /*1700*/  FFMA R9, R2, R3, R9 ;  /* 0x0000000302097223 */ /* 0x000fce0000000009 */
.L_x_42:
[----:B------:R-:W-:Y:S05]  /*1710*/  BSYNC.RECONVERGENT B1 ;  /* 0x0000000000017941 */ /* 0x000fea0003800200 */
.L_x_40:
        /* <DEDUP_REMOVED lines=18> */
.L_x_44:
[----:B------:R-:W-:Y:S01]  /*1840*/  FMUL.FTZ R4, R3, R2 ;  /* 0x0000000203047220 */ /* 0x000fe20000410000 */
[----:B------:R-:W-:-:S03]  /*1850*/  FMUL.FTZ R2, R2, 0.5 ;  /* 0x3f00000002027820 */ /* 0x000fc60000410000 */
[----:B------:R-:W-:-:S04]  /*1860*/  FFMA R3, -R4, R4, R3 ;  /* 0x0000000404037223 */ /* 0x000fc80000000103 */
[----:B------:R-:W-:-:S07]  /*1870*/  FFMA R4, R3, R2, R4 ;  /* 0x0000000203047223 */ /* 0x000fce0000000004 */
.L_x_45:
[----:B------:R-:W-:Y:S05]  /*1880*/  BSYNC.RECONVERGENT B1 ;  /* 0x0000000000017941 */ /* 0x000fea0003800200 */
.L_x_43:
        /* <DEDUP_REMOVED lines=24> */
.L_x_47:
[----:B------:R-:W-:Y:S05]  /*1a10*/  BSYNC.RECONVERGENT B1 ;  /* 0x0000000000017941 */ /* 0x000fea0003800200 */
.L_x_46:
[----:B------:R-:W0:Y:S01]  /*1a20*/  F2F.F32.F64 R2, R2 ;  /* 0x0000000200027310 */ /* 0x000e220000301000 */
[----:B------:R-:W-:-:S05]  /*1a30*/  HFMA2 R5, -RZ, RZ, 7.76171875, 30 ;  /* 0x47c34f80ff057431 */ /* 0x000fca00000001ff */
[----:B------:R1:W-:Y:S01]  /*1a40*/  STG.E desc[UR4][R12.64+0x10], R5 ;  /* 0x000010050c007986 */ /* 0x0003e2000c101904 */
[----:B0-----:R-:W-:-:S05]  /*1a50*/  FMNMX R7, R2, R7, PT ;  /* 0x0000000702077209 */ /* 0x001fca0003800000 */
[----:B------:R1:W-:Y:S02]  /*1a60*/  STG.E desc[UR4][R12.64+0xc], R7 ;  /* 0x00000c070c007986 */ /* 0x0003e4000c101904 */
.L_x_33:
[----:B------:R-:W-:Y:S05]  /*1a70*/  BSYNC.RECONVERGENT B0 ;  /* 0x0000000000007941 */ /* 0x000fea0003800200 */
.L_x_3:
[----:B01----:R-:W0:Y:S02]  /*1a80*/  LDC.64 R6, c[0x0][0x380] ;  /* 0x0000e000ff067b82 */ /* 0x003e240000000a00 */
[----:B0-----:R-:W2:Y:S02]  /*1a90*/  LDG.E.64 R2, desc[UR4][R6.64] ;  /* 0x0000000406027981 */ /* 0x001ea4000c1e1b00 */
[----:B--2---:R-:W-:-:S06]  /*1aa0*/  IMAD.WIDE R2, R0, 0x4, R2 ;  /* 0x0000000400027825 */ /* 0x004fcc00078e0202 */
[----:B------:R-:W2:Y:S02]  /*1ab0*/  LDG.E R2, desc[UR4][R2.64+0x4] ;  /* 0x0000040402027981 */ /* 0x000ea4000c1e1900 */
[----:B--2---:R-:W-:-:S05]  /*1ac0*/  I2FP.F32.S32 R9, R2 ;  /* 0x0000000200097245 */ /* 0x004fca0000201400 */
[----:B------:R0:W-:Y:S04]  /*1ad0*/  STG.E desc[UR4][R12.64+0x14], R9 ;  /* 0x000014090c007986 */ /* 0x0001e8000c101904 */
[----:B------:R-:W2:Y:S02]  /*1ae0*/  LDG.E.64 R4, desc[UR4][R6.64] ;  /* 0x0000000406047981 */ /* 0x000ea4000c1e1b00 */
[----:B--2---:R-:W-:-:S06]  /*1af0*/  IMAD.WIDE R4, R0, 0x4, R4 ;  /* 0x0000000400047825 */ /* 0x004fcc00078e0204 */
[----:B------:R-:W2:Y:S01]  /*1b00*/  LDG.E R4, desc[UR4][R4.64+0x8] ;  /* 0x0000080404047981 */ /* 0x000ea2000c1e1900 */
[----:B------:R-:W-:-:S05]  /*1b10*/  SHF.L.U32 R21, R8, 0x1, RZ ;  /* 0x0000000108157819 */ /* 0x000fca00000006ff */
[----:B------:R-:W-:Y:S01]  /*1b20*/  IMAD.WIDE R20, R21, 0x4, R14 ;  /* 0x0000000415147825 */ /* 0x000fe200078e020e */
[----:B--2---:R-:W-:-:S05]  /*1b30*/  I2FP.F32.S32 R11, R4 ;  /* 0x00000004000b7245 */ /* 0x004fca0000201400 */
[----:B------:R0:W-:Y:S04]  /*1b40*/  STG.E desc[UR4][R12.64+0x18], R11 ;  /* 0x0000180b0c007986 */ /* 0x0001e8000c101904 */
[----:B------:R-:W2:Y:S04]  /*1b50*/  LDG.E R8, desc[UR4][R18.64+0x4] ;  /* 0x0000040412087981 */ /* 0x000ea8000c1e1900 */
[----:B------:R-:W2:Y:S04]  /*1b60*/  LDG.E R23, desc[UR4][R20.64+0x4] ;  /* 0x0000040414177981 */ /* 0x000ea8000c1e1900 */
[----:B------:R-:W3:Y:S04]  /*1b70*/  LDG.E R2, desc[UR4][R18.64] ;  /* 0x0000000412027981 */ /* 0x000ee8000c1e1900 */
[----:B------:R-:W3:Y:S01]  /*1b80*/  LDG.E R3, desc[UR4][R20.64] ;  /* 0x0000000414037981 */ /* 0x000ee2000c1e1900 */
[----:B------:R-:W-:Y:S01]  /*1b90*/  BSSY.RECONVERGENT B0, `(.L_x_48) ;  /* 0x0000011000007945 */ /* 0x000fe20003800200 */
        /* <DEDUP_REMOVED lines=12> */
.L_x_49:
[----:B------:R-:W-:Y:S01]  /*1c60*/  FMUL.FTZ R7, R2, R3 ;  /* 0x0000000302077220 */ /* 0x000fe20000410000 */
[----:B------:R-:W-:-:S03]  /*1c70*/  FMUL.FTZ R3, R3, 0.5 ;  /* 0x3f00000003037820 */ /* 0x000fc60000410000 */
[----:B------:R-:W-:-:S04]  /*1c80*/  FFMA R2, -R7, R7, R2 ;  /* 0x0000000707027223 */ /* 0x000fc80000000102 */
[----:B------:R-:W-:-:S07]  /*1c90*/  FFMA R7, R2, R3, R7 ;  /* 0x0000000302077223 */ /* 0x000fce0000000007 */
.L_x_50:
[----:B------:R-:W-:Y:S05]  /*1ca0*/  BSYNC.RECONVERGENT B0 ;  /* 0x0000000000007941 */ /* 0x000fea0003800200 */
.L_x_48:
        /* <DEDUP_REMOVED lines=32> */
.L_x_54:
[----:B------:R-:W-:Y:S01]  /*1eb0*/  FMUL.FTZ R2, R11, R4 ;  /* 0x000000040b027220 */ /* 0x000fe20000410000 */
[----:B------:R-:W-:-:S03]  /*1ec0*/  FMUL.FTZ R4, R4, 0.5 ;  /* 0x3f00000004047820 */ /* 0x000fc60000410000 */
[----:B------:R-:W-:-:S04]  /*1ed0*/  FFMA R11, -R2, R2, R11 ;  /* 0x00000002020b7223 */ /* 0x000fc8000000010b */
[----:B------:R-:W-:-:S07]  /*1ee0*/  FFMA R23, R11, R4, R2 ;  /* 0x000000040b177223 */ /* 0x000fce0000000002 */
.L_x_55:
[----:B------:R-:W-:Y:S05]  /*1ef0*/  BSYNC.RECONVERGENT B1 ;  /* 0x0000000000017941 */ /* 0x000fea0003800200 */
.L_x_53:
        /* <DEDUP_REMOVED lines=16> */
.L_x_57:
[----:B------:R-:W-:Y:S01]  /*2000*/  FMUL.FTZ R11, R2, R3 ;  /* 0x00000003020b7220 */ /* 0x000fe20000410000 */
[----:B------:R-:W-:-:S03]  /*2010*/  FMUL.FTZ R3, R3, 0.5 ;  /* 0x3f00000003037820 */ /* 0x000fc60000410000 */
[----:B------:R-:W-:-:S04]  /*2020*/  FFMA R2, -R11, R11, R2 ;  /* 0x0000000b0b027223 */ /* 0x000fc80000000102 */
[----:B------:R-:W-:-:S07]  /*2030*/  FFMA R26, R2, R3, R11 ;  /* 0x00000003021a7223 */ /* 0x000fce000000000b */
.L_x_58:
[----:B------:R-:W-:Y:S05]  /*2040*/  BSYNC.RECONVERGENT B1 ;  /* 0x0000000000017941 */ /* 0x000fea0003800200 */
.L_x_56:
        /* <DEDUP_REMOVED lines=14> */
.L_x_60:
[----:B------:R-:W-:Y:S01]  /*2130*/  FMUL.FTZ R27, R2, R3 ;  /* 0x00000003021b7220 */ /* 0x000fe20000410000 */
[----:B------:R-:W-:-:S03]  /*2140*/  FMUL.FTZ R3, R3, 0.5 ;  /* 0x3f00000003037820 */ /* 0x000fc60000410000 */
[----:B------:R-:W-:-:S04]  /*2150*/  FFMA R2, -R27, R27, R2 ;  /* 0x0000001b1b027223 */ /* 0x000fc80000000102 */
[----:B------:R-:W-:-:S07]  /*2160*/  FFMA R27, R2, R3, R27 ;  /* 0x00000003021b7223 */ /* 0x000fce000000001b */
.L_x_61:
[----:B------:R-:W-:Y:S05]  /*2170*/  BSYNC.RECONVERGENT B1 ;  /* 0x0000000000017941 */ /* 0x000fea0003800200 */
.L_x_59:
        /* <DEDUP_REMOVED lines=18> */
.L_x_63:
[----:B------:R-:W-:Y:S01]  /*22a0*/  FMUL.FTZ R4, R3, R2 ;  /* 0x0000000203047220 */ /* 0x000fe20000410000 */
[----:B------:R-:W-:-:S03]  /*22b0*/  FMUL.FTZ R2, R2, 0.5 ;  /* 0x3f00000002027820 */ /* 0x000fc60000410000 */
[----:B------:R-:W-:-:S04]  /*22c0*/  FFMA R3, -R4, R4, R3 ;  /* 0x0000000404037223 */ /* 0x000fc80000000103 */
[----:B------:R-:W-:-:S07]  /*22d0*/  FFMA R4, R3, R2, R4 ;  /* 0x0000000203047223 */ /* 0x000fce0000000004 */
.L_x_64:
[----:B------:R-:W-:Y:S05]  /*22e0*/  BSYNC.RECONVERGENT B1 ;  /* 0x0000000000017941 */ /* 0x000fea0003800200 */
.L_x_62:
        /* <DEDUP_REMOVED lines=21> */
[----:B-----5:R-:W-:Y:S05]  /*2440*/  CALL.REL.NOINC `($__internal_0_$__cuda_sm20_div_rn_f64_full) ;  /* 0x0000002800147944 */ /* 0x020fea0003c00000 */
[----:B------:R-:W-:Y:S02]  /*2450*/  MOV R2, R32 ;  /* 0x0000002000027202 */ /* 0x000fe40000000f00 */
[----:B------:R-:W-:-:S07]  /*2460*/  MOV R3, R33 ;  /* 0x0000002100037202 */ /* 0x000fce0000000f00 */
.L_x_66:
[----:B------:R-:W-:Y:S05]  /*2470*/  BSYNC.RECONVERGENT B1 ;  /* 0x0000000000017941 */ /* 0x000fea0003800200 */
.L_x_65:
[----:B-----5:R-:W-:Y:S02]  /*2480*/  SHF.L.U32 R11, R8, 0x1, RZ ;  /* 0x00000001080b7819 */ /* 0x020fe400000006ff */
[----:B------:R-:W-:-:S03]  /*2490*/  SHF.L.U32 R9, R9, 0x1, RZ ;  /* 0x0000000109097819 */ /* 0x000fc600000006ff */
[----:B------:R-:W-:-:S04]  /*24a0*/  IMAD.WIDE R10, R11, 0x4, R14 ;  /* 0x000000040b0a7825 */ /* 0x000fc800078e020e */
[----:B------:R-:W-:Y:S01]  /*24b0*/  IMAD.WIDE R30, R9, 0x4, R14 ;  /* 0x00000004091e7825 */ /* 0x000fe200078e020e */
[----:B------:R-:W2:Y:S04]  /*24c0*/  LDG.E R25, desc[UR4][R10.64+0x4] ;  /* 0x000004040a197981 */ /* 0x000ea8000c1e1900 */
[----:B------:R-:W2:Y:S04]  /*24d0*/  LDG.E R26, desc[UR4][R30.64+0x4] ;  /* 0x000004041e1a7981 */ /* 0x000ea8000c1e1900 */
[----:B------:R-:W3:Y:S04]  /*24e0*/  LDG.E R23, desc[UR4][R10.64] ;  /* 0x000000040a177981 */ /* 0x000ee8000c1e1900 */
[----:B------:R-:W3:Y:S01]  /*24f0*/  LDG.E R28, desc[UR4][R30.64] ;  /* 0x000000041e1c7981 */ /* 0x000ee2000c1e1900 */
[----:B------:R0:W1:Y:S01]  /*2500*/  F2F.F32.F64 R8, R2 ;  /* 0x0000000200087310 */ /* 0x0000620000301000 */
[----:B------:R-:W-:Y:S01]  /*2510*/  BSSY.RECONVERGENT B1, `(.L_x_67) ;  /* 0x0000012000017945 */ /* 0x000fe20003800200 */
[----:B--2---:R-:W-:-:S04]  /*2520*/  FADD R6, R25, -R26 ;  /* 0x8000001a19067221 */ /* 0x004fc80000000000 */
[----:B------:R-:W-:Y:S01]  /*2530*/  FMUL R9, R6, R6 ;  /* 0x0000000606097220 */ /* 0x000fe20000400000 */
[----:B---3--:R-:W-:-:S04]  /*2540*/  FADD R4, R23, -R28 ;  /* 0x8000001c17047221 */ /* 0x008fc80000000000 */
[----:B------:R-:W-:-:S04]  /*2550*/  FFMA R9, R4, R4, R9 ;  /* 0x0000000404097223 */ /* 0x000fc80000000009 */
[----:B------:R0:W2:Y:S01]  /*2560*/  MUFU.RSQ R4, R9 ;  /* 0x0000000900047308 */ /* 0x0000a20000001400 */
[----:B------:R-:W-:-:S04]  /*2570*/  IADD3 R6, PT, PT, R9, -0xd000000, RZ ;  /* 0xf300000009067810 */ /* 0x000fc80007ffe0ff */
[----:B------:R-:W-:-:S13]  /*2580*/  ISETP.GT.U32.AND P0, PT, R6, 0x727fffff, PT ;  /* 0x727fffff0600780c */ /* 0x000fda0003f04070 */
[----:B012---:R-:W-:Y:S05]  /*2590*/  @!P0 BRA `(.L_x_68) ;  /* 0x0000000000148947 */ /* 0x007fea0003800000 */
[----:B------:R-:W-:Y:S02]  /*25a0*/  MOV R2, R9 ;  /* 0x0000000900027202 */ /* 0x000fe40000000f00 */
[----:B------:R-:W-:-:S07]  /*25b0*/  MOV R4, 0x25d0 ;  /* 0x000025d000047802 */ /* 0x000fce0000000f00 */
[----:B------:R-:W-:Y:S05]  /*25c0*/  CALL.REL.NOINC `($__internal_1_$__cuda_sm20_sqrt_rn_f32_slowpath) ;  /* 0x0000002c001c7944 */ /* 0x000fea0003c00000 */
[----:B------:R-:W-:Y:S01]  /*25d0*/  MOV R9, R10 ;  /* 0x0000000a00097202 */ /* 0x000fe20000000f00 */
[----:B------:R-:W-:Y:S06]  /*25e0*/  BRA `(.L_x_69) ;  /* 0x0000000000107947 */ /* 0x000fec0003800000 */
.L_x_68:
[----:B------:R-:W-:Y:S01]  /*25f0*/  FMUL.FTZ R2, R9, R4 ;  /* 0x0000000409027220 */ /* 0x000fe20000410000 */
[----:B------:R-:W-:-:S03]  /*2600*/  FMUL.FTZ R4, R4, 0.5 ;  /* 0x3f00000004047820 */ /* 0x000fc60000410000 */
[----:B------:R-:W-:-:S04]  /*2610*/  FFMA R9, -R2, R2, R9 ;  /* 0x0000000202097223 */ /* 0x000fc80000000109 */
[----:B------:R-:W-:-:S07]  /*2620*/  FFMA R9, R9, R4, R2 ;  /* 0x0000000409097223 */ /* 0x000fce0000000002 */
.L_x_69:
[----:B------:R-:W-:Y:S05]  /*2630*/  BSYNC.RECONVERGENT B1 ;  /* 0x0000000000017941 */ /* 0x000fea0003800200 */
.L_x_67:
[----:B------:R-:W-:-:S05]  /*2640*/  SHF.L.U32 R3, R5, 0x1, RZ ;  /* 0x0000000105037819 */ /* 0x000fca00000006ff */
        /* <DEDUP_REMOVED lines=18> */
.L_x_71:
[----:B------:R-:W-:Y:S01]  /*2770*/  FMUL.FTZ R26, R11, R4 ;  /* 0x000000040b1a7220 */ /* 0x000fe20000410000 */
[----:B------:R-:W-:-:S03]  /*2780*/  FMUL.FTZ R4, R4, 0.5 ;  /* 0x3f00000004047820 */ /* 0x000fc60000410000 */
[----:B------:R-:W-:-:S04]  /*2790*/  FFMA R11, -R26, R26, R11 ;  /* 0x0000001a1a0b7223 */ /* 0x000fc8000000010b */
[----:B------:R-:W-:-:S07]  /*27a0*/  FFMA R26, R11, R4, R26 ;  /* 0x000000040b1a7223 */ /* 0x000fce000000001a */
.L_x_72:
[----:B------:R-:W-:Y:S05]  /*27b0*/  BSYNC.RECONVERGENT B1 ;  /* 0x0000000000017941 */ /* 0x000fea0003800200 */
.L_x_70:
        /* <DEDUP_REMOVED lines=14> */
.L_x_74:
[----:B------:R-:W-:Y:S01]  /*28a0*/  FMUL.FTZ R5, R2, R3 ;  /* 0x0000000302057220 */ /* 0x000fe20000410000 */
[----:B------:R-:W-:-:S03]  /*28b0*/  FMUL.FTZ R3, R3, 0.5 ;  /* 0x3f00000003037820 */ /* 0x000fc60000410000 */
[----:B------:R-:W-:-:S04]  /*28c0*/  FFMA R2, -R5, R5, R2 ;  /* 0x0000000505027223 */ /* 0x000fc80000000102 */
[----:B------:R-:W-:-:S07]  /*28d0*/  FFMA R5, R2, R3, R5 ;  /* 0x0000000302057223 */ /* 0x000fce0000000005 */
.L_x_75:
[----:B------:R-:W-:Y:S05]  /*28e0*/  BSYNC.RECONVERGENT B1 ;  /* 0x0000000000017941 */ /* 0x000fea0003800200 */
.L_x_73:
        /* <DEDUP_REMOVED lines=18> */
.L_x_77:
[----:B------:R-:W-:Y:S01]  /*2a10*/  FMUL.FTZ R4, R3, R2 ;  /* 0x0000000203047220 */ /* 0x000fe20000410000 */
[----:B------:R-:W-:-:S03]  /*2a20*/  FMUL.FTZ R2, R2, 0.5 ;  /* 0x3f00000002027820 */ /* 0x000fc60000410000 */
[----:B------:R-:W-:-:S04]  /*2a30*/  FFMA R3, -R4, R4, R3 ;  /* 0x0000000404037223 */ /* 0x000fc80000000103 */
[----:B------:R-:W-:-:S07]  /*2a40*/  FFMA R4, R3, R2, R4 ;  /* 0x0000000203047223 */ /* 0x000fce0000000004 */
.L_x_78:
[----:B------:R-:W-:Y:S05]  /*2a50*/  BSYNC.RECONVERGENT B1 ;  /* 0x0000000000017941 */ /* 0x000fea0003800200 */
.L_x_76:
        /* <DEDUP_REMOVED lines=24> */
.L_x_80:
[----:B------:R-:W-:Y:S05]  /*2be0*/  BSYNC.RECONVERGENT B1 ;  /* 0x0000000000017941 */ /* 0x000fea0003800200 */
.L_x_79:
        /* <DEDUP_REMOVED lines=8> */
.L_x_52:
        /* <DEDUP_REMOVED lines=17> */
.L_x_83:
[----:B------:R-:W-:Y:S01]  /*2d80*/  FMUL.FTZ R5, R2, R3 ;  /* 0x0000000302057220 */ /* 0x000fe20000410000 */
[----:B------:R-:W-:-:S03]  /*2d90*/  FMUL.FTZ R3, R3, 0.5 ;  /* 0x3f00000003037820 */ /* 0x000fc60000410000 */
[----:B------:R-:W-:-:S04]  /*2da0*/  FFMA R2, -R5, R5, R2 ;  /* 0x0000000505027223 */ /* 0x000fc80000000102 */
[----:B------:R-:W-:-:S07]  /*2db0*/  FFMA R5, R2, R3, R5 ;  /* 0x0000000302057223 */ /* 0x000fce0000000005 */
.L_x_84:
[----:B------:R-:W-:Y:S05]  /*2dc0*/  BSYNC.RECONVERGENT B1 ;  /* 0x0000000000017941 */ /* 0x000fea0003800200 */
.L_x_82:
        /* <DEDUP_REMOVED lines=16> */
.L_x_86:
[----:B------:R-:W-:Y:S01]  /*2ed0*/  FMUL.FTZ R11, R2, R3 ;  /* 0x00000003020b7220 */ /* 0x000fe20000410000 */
[----:B------:R-:W-:-:S03]  /*2ee0*/  FMUL.FTZ R3, R3, 0.5 ;  /* 0x3f00000003037820 */ /* 0x000fc60000410000 */
[----:B------:R-:W-:-:S04]  /*2ef0*/  FFMA R2, -R11, R11, R2 ;  /* 0x0000000b0b027223 */ /* 0x000fc80000000102 */
[----:B------:R-:W-:-:S07]  /*2f00*/  FFMA R8, R2, R3, R11 ;  /* 0x0000000302087223 */ /* 0x000fce000000000b */
.L_x_87:
[----:B------:R-:W-:Y:S05]  /*2f10*/  BSYNC.RECONVERGENT B1 ;  /* 0x0000000000017941 */ /* 0x000fea0003800200 */
.L_x_85:
        /* <DEDUP_REMOVED lines=14> */
.L_x_89:
[----:B------:R-:W-:Y:S01]  /*3000*/  FMUL.FTZ R9, R2, R3 ;  /* 0x0000000302097220 */ /* 0x000fe20000410000 */
[----:B------:R-:W-:-:S03]  /*3010*/  FMUL.FTZ R3, R3, 0.5 ;  /* 0x3f00000003037820 */ /* 0x000fc60000410000 */
[----:B------:R-:W-:-:S04]  /*3020*/  FFMA R2, -R9, R9, R2 ;  /* 0x0000000909027223 */ /* 0x000fc80000000102 */
[----:B------:R-:W-:-:S07]  /*3030*/  FFMA R9, R2, R3, R9 ;  /* 0x0000000302097223 */ /* 0x000fce0000000009 */
.L_x_90:
[----:B------:R-:W-:Y:S05]  /*3040*/  BSYNC.RECONVERGENT B1 ;  /* 0x0000000000017941 */ /* 0x000fea0003800200 */
.L_x_88:
        /* <DEDUP_REMOVED lines=18> */
.L_x_92:
[----:B------:R-:W-:Y:S01]  /*3170*/  FMUL.FTZ R4, R3, R2 ;  /* 0x0000000203047220 */ /* 0x000fe20000410000 */
[----:B------:R-:W-:-:S03]  /*3180*/  FMUL.FTZ R2, R2, 0.5 ;  /* 0x3f00000002027820 */ /* 0x000fc60000410000 */
[----:B------:R-:W-:-:S04]  /*3190*/  FFMA R3, -R4, R4, R3 ;  /* 0x0000000404037223 */ /* 0x000fc80000000103 */
[----:B------:R-:W-:-:S07]  /*31a0*/  FFMA R4, R3, R2, R4 ;  /* 0x0000000203047223 */ /* 0x000fce0000000004 */
.L_x_93:
[----:B------:R-:W-:Y:S05]  /*31b0*/  BSYNC.RECONVERGENT B1 ;  /* 0x0000000000017941 */ /* 0x000fea0003800200 */
.L_x_91:
        /* <DEDUP_REMOVED lines=24> */
.L_x_95:
[----:B------:R-:W-:Y:S05]  /*3340*/  BSYNC.RECONVERGENT B1 ;  /* 0x0000000000017941 */ /* 0x000fea0003800200 */
.L_x_94:
[----:B------:R-:W0:Y:S01]  /*3350*/  F2F.F32.F64 R2, R2 ;  /* 0x0000000200027310 */ /* 0x000e220000301000 */
[----:B------:R-:W-:-:S05]  /*3360*/  HFMA2 R5, -RZ, RZ, 7.76171875, 30 ;  /* 0x47c34f80ff057431 */ /* 0x000fca00000001ff */
[----:B------:R1:W-:Y:S01]  /*3370*/  STG.E desc[UR4][R12.64+0x24], R5 ;  /* 0x000024050c007986 */ /* 0x0003e2000c101904 */
[----:B0-----:R-:W-:-:S05]  /*3380*/  FMNMX R7, R2, R7, PT ;  /* 0x0000000702077209 */ /* 0x001fca0003800000 */
[----:B------:R1:W-:Y:S02]  /*3390*/  STG.E desc[UR4][R12.64+0x20], R7 ;  /* 0x000020070c007986 */ /* 0x0003e4000c101904 */
.L_x_81:
[----:B------:R-:W-:Y:S05]  /*33a0*/  BSYNC.RECONVERGENT B0 ;  /* 0x0000000000007941 */ /* 0x000fea0003800200 */
.L_x_51:
        /* <DEDUP_REMOVED lines=8> */
[----:B------:R-:W2:Y:S02]  /*3430*/  LDG.E R4, desc[UR4][R4.64] ;  /* 0x0000000404047981 */ /* 0x000ea4000c1e1900 */
[----:B--2---:R-:W-:-:S05]  /*3440*/  I2FP.F32.S32 R11, R4 ;  /* 0x00000004000b7245 */ /* 0x004fca0000201400 */
[----:B------:R0:W-:Y:S04]  /*3450*/  STG.E desc[UR4][R12.64+0x2c], R11 ;  /* 0x00002c0b0c007986 */ /* 0x0001e8000c101904 */
        /* <DEDUP_REMOVED lines=17> */
.L_x_97:
[----:B------:R-:W-:Y:S01]  /*3570*/  FMUL.FTZ R5, R2, R3 ;  /* 0x0000000302057220 */ /* 0x000fe20000410000 */
[----:B------:R-:W-:-:S03]  /*3580*/  FMUL.FTZ R3, R3, 0.5 ;  /* 0x3f00000003037820 */ /* 0x000fc60000410000 */
[----:B------:R-:W-:-:S04]  /*3590*/  FFMA R2, -R5, R5, R2 ;  /* 0x0000000505027223 */ /* 0x000fc80000000102 */
[----:B------:R-:W-:-:S07]  /*35a0*/  FFMA R5, R2, R3, R5 ;  /* 0x0000000302057223 */ /* 0x000fce0000000005 */
.L_x_98:
[----:B------:R-:W-:Y:S05]  /*35b0*/  BSYNC.RECONVERGENT B0 ;  /* 0x0000000000007941 */ /* 0x000fea0003800200 */
.L_x_96:
[----:B------:R-:W0:Y:S01]  /*35c0*/  LDC.64 R10, c[0x0][0x380] ;  /* 0x0000e000ff0a7b82 */ /* 0x000e220000000a00 */
[----:B------:R1:W-:Y:S04]  /*35d0*/  STG.E desc[UR4][R12.64+0x30], R5 ;  /* 0x000030050c007986 */ /* 0x0003e8000c101904 */
[----:B0-----:R-:W2:Y:S02]  /*35e0*/  LDG.E.64 R2, desc[UR4][R10.64+0x10] ;  /* 0x000010040a027981 */ /* 0x001ea4000c1e1b00 */
[----:B--2---:R-:W-:-:S05]  /*35f0*/  IMAD.WIDE R2, R0, 0x4, R2 ;  /* 0x0000000400027825 */ /* 0x004fca00078e0202 */
[----:B------:R-:W2:Y:S02]  /*3600*/  LDG.E R0, desc[UR4][R2.64+0x4] ;  /* 0x0000040402007981 */ /* 0x000ea4000c1e1900 */
        /* <DEDUP_REMOVED lines=26> */
.L_x_101:
[----:B------:R-:W-:Y:S01]  /*37b0*/  FMUL.FTZ R16, R11, R4 ;  /* 0x000000040b107220 */ /* 0x000fe20000410000 */
[----:B------:R-:W-:-:S03]  /*37c0*/  FMUL.FTZ R4, R4, 0.5 ;  /* 0x3f00000004047820 */ /* 0x000fc60000410000 */
[----:B------:R-:W-:-:S04]  /*37d0*/  FFMA R11, -R16, R16, R11 ;  /* 0x00000010100b7223 */ /* 0x000fc8000000010b */
[----:B------:R-:W-:-:S07]  /*37e0*/  FFMA R16, R11, R4, R16 ;  /* 0x000000040b107223 */ /* 0x000fce0000000010 */
.L_x_102:
[----:B------:R-:W-:Y:S05]  /*37f0*/  BSYNC.RECONVERGENT B0 ;  /* 0x0000000000007941 */ /* 0x000fea0003800200 */
.L_x_100:
        /* <DEDUP_REMOVED lines=16> */
.L_x_104:
[----:B------:R-:W-:Y:S01]  /*3900*/  FMUL.FTZ R17, R2, R3 ;  /* 0x0000000302117220 */ /* 0x000fe20000410000 */
[----:B------:R-:W-:-:S03]  /*3910*/  FMUL.FTZ R3, R3, 0.5 ;  /* 0x3f00000003037820 */ /* 0x000fc60000410000 */
[----:B------:R-:W-:-:S04]  /*3920*/  FFMA R2, -R17, R17, R2 ;  /* 0x0000001111027223 */ /* 0x000fc80000000102 */
[----:B------:R-:W-:-:S07]  /*3930*/  FFMA R17, R2, R3, R17 ;  /* 0x0000000302117223 */ /* 0x000fce0000000011 */
.L_x_105:
[----:B------:R-:W-:Y:S05]  /*3940*/  BSYNC.RECONVERGENT B0 ;  /* 0x0000000000007941 */ /* 0x000fea0003800200 */
.L_x_103:
        /* <DEDUP_REMOVED lines=14> */
.L_x_107:
[----:B------:R-:W-:Y:S01]  /*3a30*/  FMUL.FTZ R9, R2, R3 ;  /* 0x0000000302097220 */ /* 0x000fe20000410000 */
[----:B------:R-:W-:-:S03]  /*3a40*/  FMUL.FTZ R3, R3, 0.5 ;  /* 0x3f00000003037820 */ /* 0x000fc60000410000 */
[----:B------:R-:W-:-:S04]  /*3a50*/  FFMA R2, -R9, R9, R2 ;  /* 0x0000000909027223 */ /* 0x000fc80000000102 */
[----:B------:R-:W-:-:S07]  /*3a60*/  FFMA R9, R2, R3, R9 ;  /* 0x0000000302097223 */ /* 0x000fce0000000009 */
.L_x_108:
[----:B------:R-:W-:Y:S05]  /*3a70*/  BSYNC.RECONVERGENT B0 ;  /* 0x0000000000007941 */ /* 0x000fea0003800200 */
.L_x_106:
        /* <DEDUP_REMOVED lines=18> */
.L_x_110:
[----:B------:R-:W-:Y:S01]  /*3ba0*/  FMUL.FTZ R4, R3, R2 ;  /* 0x0000000203047220 */ /* 0x000fe20000410000 */
[----:B------:R-:W-:-:S03]  /*3bb0*/  FMUL.FTZ R2, R2, 0.5 ;  /* 0x3f00000002027820 */ /* 0x000fc60000410000 */
[----:B------:R-:W-:-:S04]  /*3bc0*/  FFMA R3, -R4, R4, R3 ;  /* 0x0000000404037223 */ /* 0x000fc80000000103 */
[----:B------:R-:W-:-:S07]  /*3bd0*/  FFMA R4, R3, R2, R4 ;  /* 0x0000000203047223 */ /* 0x000fce0000000004 */
.L_x_111:
[----:B------:R-:W-:Y:S05]  /*3be0*/  BSYNC.RECONVERGENT B0 ;  /* 0x0000000000007941 */ /* 0x000fea0003800200 */
.L_x_109:
        /* <DEDUP_REMOVED lines=24> */
.L_x_113:
[----:B------:R-:W-:Y:S05]  /*3d70*/  BSYNC.RECONVERGENT B0 ;  /* 0x0000000000007941 */ /* 0x000fea0003800200 */
.L_x_112:
        /* <DEDUP_REMOVED lines=19> */
[----:B--2---:R-:W-:-:S07]  /*3eb0*/  MOV R4, 0x3ed0 ;  /* 0x00003ed000047802 */ /* 0x004fce0000000f00 */
[----:B------:R-:W-:Y:S05]  /*3ec0*/  CALL.REL.NOINC `($__internal_1_$__cuda_sm20_sqrt_rn_f32_slowpath) ;  /* 0x0000001000dc7944 */ /* 0x000fea0003c00000 */
[----:B------:R-:W-:Y:S01]  /*3ed0*/  MOV R7, R10 ;  /* 0x0000000a00077202 */ /* 0x000fe20000000f00 */
[----:B------:R-:W-:Y:S06]  /*3ee0*/  BRA `(.L_x_116) ;  /* 0x0000000000107947 */ /* 0x000fec0003800000 */
.L_x_115:
[----:B--2---:R-:W-:Y:S01]  /*3ef0*/  FMUL.FTZ R2, R19, R4 ;  /* 0x0000000413027220 */ /* 0x004fe20000410000 */
[----:B------:R-:W-:-:S03]  /*3f00*/  FMUL.FTZ R4, R4, 0.5 ;  /* 0x3f00000004047820 */ /* 0x000fc60000410000 */
[----:B------:R-:W-:-:S04]  /*3f10*/  FFMA R7, -R2, R2, R19 ;  /* 0x0000000202077223 */ /* 0x000fc80000000113 */
[----:B------:R-:W-:-:S07]  /*3f20*/  FFMA R7, R7, R4, R2 ;  /* 0x0000000407077223 */ /* 0x000fce0000000002 */
.L_x_116:
[----:B------:R-:W-:Y:S05]  /*3f30*/  BSYNC.RECONVERGENT B0 ;  /* 0x0000000000007941 */ /* 0x000fea0003800200 */
.L_x_114:
        /* <DEDUP_REMOVED lines=18> */
.L_x_118:
[----:B------:R-:W-:Y:S01]  /*4060*/  FMUL.FTZ R11, R2, R3 ;  /* 0x00000003020b7220 */ /* 0x000fe20000410000 */
[----:B------:R-:W-:-:S03]  /*4070*/  FMUL.FTZ R3, R3, 0.5 ;  /* 0x3f00000003037820 */ /* 0x000fc60000410000 */
[----:B------:R-:W-:-:S04]  /*4080*/  FFMA R2, -R11, R11, R2 ;  /* 0x0000000b0b027223 */ /* 0x000fc80000000102 */
[----:B------:R-:W-:-:S07]  /*4090*/  FFMA R8, R2, R3, R11 ;  /* 0x0000000302087223 */ /* 0x000fce000000000b */
.L_x_119:
[----:B------:R-:W-:Y:S05]  /*40a0*/  BSYNC.RECONVERGENT B0 ;  /* 0x0000000000007941 */ /* 0x000fea0003800200 */
.L_x_117:
        /* <DEDUP_REMOVED lines=14> */
.L_x_121:
[----:B------:R-:W-:Y:S01]  /*4190*/  FMUL.FTZ R9, R2, R3 ;  /* 0x0000000302097220 */ /* 0x000fe20000410000 */
[----:B------:R-:W-:-:S03]  /*41a0*/  FMUL.FTZ R3, R3, 0.5 ;  /* 0x3f00000003037820 */ /* 0x000fc60000410000 */
[----:B------:R-:W-:-:S04]  /*41b0*/  FFMA R2, -R9, R9, R2 ;  /* 0x0000000909027223 */ /* 0x000fc80000000102 */
[----:B------:R-:W-:-:S07]  /*41c0*/  FFMA R9, R2, R3, R9 ;  /* 0x0000000302097223 */ /* 0x000fce0000000009 */
.L_x_122:
[----:B------:R-:W-:Y:S05]  /*41d0*/  BSYNC.RECONVERGENT B0 ;  /* 0x0000000000007941 */ /* 0x000fea0003800200 */
.L_x_120:
        /* <DEDUP_REMOVED lines=18> */
.L_x_124:
[----:B------:R-:W-:Y:S01]  /*4300*/  FMUL.FTZ R4, R3, R2 ;  /* 0x0000000203047220 */ /* 0x000fe20000410000 */
[----:B------:R-:W-:-:S03]  /*4310*/  FMUL.FTZ R2, R2, 0.5 ;  /* 0x3f00000002027820 */ /* 0x000fc60000410000 */
[----:B------:R-:W-:-:S04]  /*4320*/  FFMA R3, -R4, R4, R3 ;  /* 0x0000000404037223 */ /* 0x000fc80000000103 */
[----:B------:R-:W-:-:S07]  /*4330*/  FFMA R4, R3, R2, R4 ;  /* 0x0000000203047223 */ /* 0x000fce0000000004 */
.L_x_125:
[----:B------:R-:W-:Y:S05]  /*4340*/  BSYNC.RECONVERGENT B0 ;  /* 0x0000000000007941 */ /* 0x000fea0003800200 */
.L_x_123:
        /* <DEDUP_REMOVED lines=24> */
.L_x_127:
[----:B------:R-:W-:Y:S05]  /*44d0*/  BSYNC.RECONVERGENT B0 ;  /* 0x0000000000007941 */ /* 0x000fea0003800200 */
.L_x_126:
[----:B------:R-:W0:Y:S02]  /*44e0*/  F2F.F32.F64 R3, R2 ;  /* 0x0000000200037310 */ /* 0x000e240000301000 */
[CC--:B0-----:R-:W-:Y:S02]  /*44f0*/  FMNMX R9, R0.reuse, R3.reuse, PT ;  /* 0x0000000300097209 */ /* 0x0c1fe40003800000 */
[----:B------:R-:W-:Y:S02]  /*4500*/  FMNMX R7, R0, R3, !PT ;  /* 0x0000000300077209 */ /* 0x000fe40007800000 */
[----:B------:R-:W-:-:S03]  /*4510*/  FSETP.GEU.AND P0, PT, R9, 1, PT ;  /* 0x3f8000000900780b */ /* 0x000fc60003f0e000 */
[----:B------:R-:W-:Y:S10]  /*4520*/  STG.E desc[UR4][R12.64+0x38], R7 ;  /* 0x000038070c007986 */ /* 0x000ff4000c101904 */
[----:B------:R-:W-:Y:S04]  /*4530*/  @P0 STG.E desc[UR4][R12.64+0x34], R9 ;  /* 0x000034090c000986 */ /* 0x000fe8000c101904 */
[----:B------:R-:W-:Y:S01]  /*4540*/  @!P0 STG.E desc[UR4][R12.64+0x34], R5 ;  /* 0x000034050c008986 */ /* 0x000fe2000c101904 */
[----:B------:R-:W-:Y:S05]  /*4550*/  EXIT ;  /* 0x000000000000794d */ /* 0x000fea0003800000 */
.L_x_99:
        /* <DEDUP_REMOVED lines=17> */
.L_x_129:
[----:B------:R-:W-:Y:S01]  /*4670*/  FMUL.FTZ R11, R2, R3 ;  /* 0x00000003020b7220 */ /* 0x000fe20000410000 */
[----:B------:R-:W-:-:S03]  /*4680*/  FMUL.FTZ R3, R3, 0.5 ;  /* 0x3f00000003037820 */ /* 0x000fc60000410000 */
[----:B------:R-:W-:-:S04]  /*4690*/  FFMA R0, -R11, R11, R2 ;  /* 0x0000000b0b007223 */ /* 0x000fc80000000102 */
[----:B------:R-:W-:-:S07]  /*46a0*/  FFMA R0, R0, R3, R11 ;  /* 0x0000000300007223 */ /* 0x000fce000000000b */
.L_x_130:
[----:B------:R-:W-:Y:S05]  /*46b0*/  BSYNC.RECONVERGENT B0 ;  /* 0x0000000000007941 */ /* 0x000fea0003800200 */
.L_x_128:
[----:B------:R-:W2:Y:S04]  /*46c0*/  LDG.E R16, desc[UR4][R20.64+0x4] ;  /* 0x0000040414107981 */ /* 0x000ea8000c1e1900 */
[----:B------:R-:W3:Y:S01]  /*46d0*/  LDG.E R15, desc[UR4][R20.64] ;  /* 0x00000004140f7981 */ /* 0x000ee2000c1e1900 */
[----:B------:R-:W-:Y:S01]  /*46e0*/  BSSY.RECONVERGENT B0, `(.L_x_131) ;  /* 0x0000012000007945 */ /* 0x000fe20003800200 */
[----:B--2---:R-:W-:Y:S01]  /*46f0*/  FADD R14, R14, -R16 ;  /* 0x800000100e0e7221 */ /* 0x004fe20000000000 */
[----:B---3--:R-:W-:-:S03]  /*4700*/  FADD R9, R9, -R15 ;  /* 0x8000000f09097221 */ /* 0x008fc60000000000 */
[----:B------:R-:W-:-:S04]  /*4710*/  FMUL R14, R14, R14 ;  /* 0x0000000e0e0e7220 */ /* 0x000fc80000400000 */
[----:B------:R-:W-:Y:S01]  /*4720*/  FFMA R2, R9, R9, R14 ;  /* 0x0000000909027223 */ /* 0x000fe2000000000e */
[----:B------:R-:W-:-:S03]  /*4730*/  FADD R14, RZ, R0 ;  /* 0x00000000ff0e7221 */ /* 0x000fc60000000000 */
        /* <DEDUP_REMOVED lines=8> */
.L_x_132:
[----:B------:R-:W-:Y:S01]  /*47c0*/  FMUL.FTZ R9, R2, R3 ;  /* 0x0000000302097220 */ /* 0x000fe20000410000 */
[----:B------:R-:W-:-:S03]  /*47d0*/  FMUL.FTZ R3, R3, 0.5 ;  /* 0x3f00000003037820 */ /* 0x000fc60000410000 */
[----:B------:R-:W-:-:S04]  /*47e0*/  FFMA R2, -R9, R9, R2 ;  /* 0x0000000909027223 */ /* 0x000fc80000000102 */
[----:B------:R-:W-:-:S07]  /*47f0*/  FFMA R9, R2, R3, R9 ;  /* 0x0000000302097223 */ /* 0x000fce0000000009 */
.L_x_133:
[----:B------:R-:W-:Y:S05]  /*4800*/  BSYNC.RECONVERGENT B0 ;  /* 0x0000000000007941 */ /* 0x000fea0003800200 */
.L_x_131:
        /* <DEDUP_REMOVED lines=14> */
.L_x_135:
[----:B------:R-:W-:Y:S01]  /*48f0*/  FMUL.FTZ R7, R2, R3 ;  /* 0x0000000302077220 */ /* 0x000fe20000410000 */
[----:B------:R-:W-:-:S03]  /*4900*/  FMUL.FTZ R3, R3, 0.5 ;  /* 0x3f00000003037820 */ /* 0x000fc60000410000 */
[----:B------:R-:W-:-:S04]  /*4910*/  FFMA R2, -R7, R7, R2 ;  /* 0x0000000707027223 */ /* 0x000fc80000000102 */
[----:B------:R-:W-:-:S07]  /*4920*/  FFMA R7, R2, R3, R7 ;  /* 0x0000000302077223 */ /* 0x000fce0000000007 */
.L_x_136:
[----:B------:R-:W-:Y:S05]  /*4930*/  BSYNC.RECONVERGENT B0 ;  /* 0x0000000000007941 */ /* 0x000fea0003800200 */
.L_x_134:
        /* <DEDUP_REMOVED lines=18> */
.L_x_138:
[----:B------:R-:W-:Y:S01]  /*4a60*/  FMUL.FTZ R4, R3, R2 ;  /* 0x0000000203047220 */ /* 0x000fe20000410000 */
[----:B------:R-:W-:-:S03]  /*4a70*/  FMUL.FTZ R2, R2, 0.5 ;  /* 0x3f00000002027820 */ /* 0x000fc60000410000 */
[----:B------:R-:W-:-:S04]  /*4a80*/  FFMA R3, -R4, R4, R3 ;  /* 0x0000000404037223 */ /* 0x000fc80000000103 */
[----:B------:R-:W-:-:S07]  /*4a90*/  FFMA R4, R3, R2, R4 ;  /* 0x0000000203047223 */ /* 0x000fce0000000004 */
.L_x_139:
[----:B------:R-:W-:Y:S05]  /*4aa0*/  BSYNC.RECONVERGENT B0 ;  /* 0x0000000000007941 */ /* 0x000fea0003800200 */
.L_x_137:
        /* <DEDUP_REMOVED lines=24> */
.L_x_141:
[----:B------:R-:W-:Y:S05]  /*4c30*/  BSYNC.RECONVERGENT B0 ;  /* 0x0000000000007941 */ /* 0x000fea0003800200 */
.L_x_140:
[----:B------:R-:W0:Y:S01]  /*4c40*/  F2F.F32.F64 R2, R2 ;  /* 0x0000000200027310 */ /* 0x000e220000301000 */
[----:B------:R-:W-:-:S05]  /*4c50*/  HFMA2 R7, -RZ, RZ, 7.76171875, 30 ;  /* 0x47c34f80ff077431 */ /* 0x000fca00000001ff */
[----:B------:R-:W-:Y:S01]  /*4c60*/  STG.E desc[UR4][R12.64+0x38], R7 ;  /* 0x000038070c007986 */ /* 0x000fe2000c101904 */
[----:B0-----:R-:W-:-:S05]  /*4c70*/  FMNMX R5, R2, R5, PT ;  /* 0x0000000502057209 */ /* 0x001fca0003800000 */
[----:B------:R-:W-:Y:S01]  /*4c80*/  STG.E desc[UR4][R12.64+0x34], R5 ;  /* 0x000034050c007986 */ /* 0x000fe2000c101904 */
[----:B------:R-:W-:Y:S05]  /*4c90*/  EXIT ;  /* 0x000000000000794d */ /* 0x000fea0003800000 */
        .weak           $__internal_0_$__cuda_sm20_div_rn_f64_full
        .type           $__internal_0_$__cuda_sm20_div_rn_f64_full,@function
        .size           $__internal_0_$__cuda_sm20_div_rn_f64_full,($__internal_1_$__cuda_sm20_sqrt_rn_f32_slowpath - $__internal_0_$__cuda_sm20_div_rn_f64_full)
$__internal_0_$__cuda_sm20_div_rn_f64_full:
[C---:B------:R-:W-:Y:S01]  /*4ca0*/  FSETP.GEU.AND P0, PT, |R25|.reuse, 1.469367938527859385e-39, PT ;  /* 0x001000001900780b */ /* 0x040fe20003f0e200 */
[----:B------:R-:W-:Y:S01]  /*4cb0*/  BSSY.RECONVERGENT B2, `(.L_x_142) ;  /* 0x0000056000027945 */ /* 0x000fe20003800200 */
[----:B------:R-:W-:Y:S02]  /*4cc0*/  LOP3.LUT R22, R25, 0x800fffff, RZ, 0xc0, !PT ;  /* 0x800fffff19167812 */ /* 0x000fe400078ec0ff */
[----:B------:R-:W-:Y:S02]  /*4cd0*/  MOV R10, 0x1 ;  /* 0x00000001000a7802 */ /* 0x000fe40000000f00 */
[----:B------:R-:W-:Y:S02]  /*4ce0*/  LOP3.LUT R23, R22, 0x3ff00000, RZ, 0xfc, !PT ;  /* 0x3ff0000016177812 */ /* 0x000fe400078efcff */
[----:B------:R-:W-:Y:S02]  /*4cf0*/  MOV R22, R24 ;  /* 0x0000001800167202 */ /* 0x000fe40000000f00 */
[----:B------:R-:W-:-:S02]  /*4d00*/  FSETP.GEU.AND P2, PT, |R27|, 1.469367938527859385e-39, PT ;  /* 0x001000001b00780b */ /* 0x000fc40003f4e200 */
[----:B------:R-:W-:Y:S01]  /*4d10*/  LOP3.LUT R3, R27, 0x7ff00000, RZ, 0xc0, !PT ;  /* 0x7ff000001b037812 */ /* 0x000fe200078ec0ff */
[----:B------:R-:W-:Y:S01]  /*4d20*/  @!P0 DMUL R22, R24, 8.98846567431157953865e+307 ;  /* 0x7fe0000018168828 */ /* 0x000fe20000000000 */
[----:B------:R-:W-:-:S04]  /*4d30*/  LOP3.LUT R6, R25, 0x7ff00000, RZ, 0xc0, !PT ;  /* 0x7ff0000019067812 */ /* 0x000fc800078ec0ff */
[----:B------:R-:W-:Y:S01]  /*4d40*/  ISETP.GE.U32.AND P1, PT, R3, R6, PT ;  /* 0x000000060300720c */ /* 0x000fe20003f26070 */
[----:B------:R-:W0:Y:S04]  /*4d50*/  MUFU.RCP64H R11, R23 ;  /* 0x00000017000b7308 */ /* 0x000e280000001800 */
[----:B------:R-:W-:Y:S02]  /*4d60*/  @!P2 LOP3.LUT R4, R25, 0x7ff00000, RZ, 0xc0, !PT ;  /* 0x7ff000001904a812 */ /* 0x000fe400078ec0ff */
[----:B------:R-:W-:Y:S02]  /*4d70*/  @!P2 MOV R30, RZ ;  /* 0x000000ff001ea202 */ /* 0x000fe40000000f00 */
[----:B------:R-:W-:Y:S02]  /*4d80*/  @!P2 ISETP.GE.U32.AND P3, PT, R3, R4, PT ;  /* 0x000000040300a20c */ /* 0x000fe40003f66070 */
[----:B------:R-:W-:-:S02]  /*4d90*/  MOV R4, 0x1ca00000 ;  /* 0x1ca0000000047802 */ /* 0x000fc40000000f00 */
[----:B------:R-:W-:Y:S02]  /*4da0*/  @!P0 LOP3.LUT R6, R23, 0x7ff00000, RZ, 0xc0, !PT ;  /* 0x7ff0000017068812 */ /* 0x000fe400078ec0ff */
[----:B------:R-:W-:Y:S01]  /*4db0*/  @!P2 SEL R31, R4, 0x63400000, !P3 ;  /* 0x63400000041fa807 */ /* 0x000fe20005800000 */
[----:B0-----:R-:W-:-:S08]  /*4dc0*/  DFMA R28, R10, -R22, 1 ;  /* 0x3ff000000a1c742b */ /* 0x001fd00000000816 */
[----:B------:R-:W-:-:S08]  /*4dd0*/  DFMA R28, R28, R28, R28 ;  /* 0x0000001c1c1c722b */ /* 0x000fd0000000001c */
[----:B------:R-:W-:Y:S01]  /*4de0*/  DFMA R28, R10, R28, R10 ;  /* 0x0000001c0a1c722b */ /* 0x000fe2000000000a */
[----:B------:R-:W-:Y:S02]  /*4df0*/  @!P2 LOP3.LUT R10, R31, 0x80000000, R27, 0xf8, !PT ;  /* 0x800000001f0aa812 */ /* 0x000fe400078ef81b */
[----:B------:R-:W-:Y:S02]  /*4e00*/  SEL R11, R4, 0x63400000, !P1 ;  /* 0x63400000040b7807 */ /* 0x000fe40004800000 */
[----:B------:R-:W-:-:S03]  /*4e10*/  @!P2 LOP3.LUT R31, R10, 0x100000, RZ, 0xfc, !PT ;  /* 0x001000000a1fa812 */ /* 0x000fc600078efcff */
[----:B------:R-:W-:Y:S01]  /*4e20*/  DFMA R32, R28, -R22, 1 ;  /* 0x3ff000001c20742b */ /* 0x000fe20000000816 */
[----:B------:R-:W-:Y:S02]  /*4e30*/  LOP3.LUT R11, R11, 0x800fffff, R27, 0xf8, !PT ;  /* 0x800fffff0b0b7812 */ /* 0x000fe400078ef81b */
[----:B------:R-:W-:-:S05]  /*4e40*/  MOV R10, R26 ;  /* 0x0000001a000a7202 */ /* 0x000fca0000000f00 */
[----:B------:R-:W-:Y:S02]  /*4e50*/  DFMA R32, R28, R32, R28 ;  /* 0x000000201c20722b */ /* 0x000fe4000000001c */
[----:B------:R-:W-:-:S08]  /*4e60*/  @!P2 DFMA R10, R10, 2, -R30 ;  /* 0x400000000a0aa82b */ /* 0x000fd0000000081e */
[----:B------:R-:W-:-:S08]  /*4e70*/  DMUL R30, R32, R10 ;  /* 0x0000000a201e7228 */ /* 0x000fd00000000000 */
[----:B------:R-:W-:-:S08]  /*4e80*/  DFMA R28, R30, -R22, R10 ;  /* 0x800000161e1c722b */ /* 0x000fd0000000000a */
[----:B------:R-:W-:Y:S01]  /*4e90*/  DFMA R28, R32, R28, R30 ;  /* 0x0000001c201c722b */ /* 0x000fe2000000001e */
[----:B------:R-:W-:Y:S02]  /*4ea0*/  MOV R30, R3 ;  /* 0x00000003001e7202 */ /* 0x000fe40000000f00 */
[----:B------:R-:W-:Y:S02]  /*4eb0*/  @!P2 LOP3.LUT R30, R11, 0x7ff00000, RZ, 0xc0, !PT ;  /* 0x7ff000000b1ea812 */ /* 0x000fe400078ec0ff */
[----:B------:R-:W-:Y:S02]  /*4ec0*/  IADD3 R32, PT, PT, R6, -0x1, RZ ;  /* 0xffffffff06207810 */ /* 0x000fe40007ffe0ff */
[----:B------:R-:W-:-:S04]  /*4ed0*/  IADD3 R31, PT, PT, R30, -0x1, RZ ;  /* 0xffffffff1e1f7810 */ /* 0x000fc80007ffe0ff */
[----:B------:R-:W-:-:S04]  /*4ee0*/  ISETP.GT.U32.AND P0, PT, R31, 0x7feffffe, PT ;  /* 0x7feffffe1f00780c */ /* 0x000fc80003f04070 */
[----:B------:R-:W-:-:S13]  /*4ef0*/  ISETP.GT.U32.OR P0, PT, R32, 0x7feffffe, P0 ;  /* 0x7feffffe2000780c */ /* 0x000fda0000704470 */
[----:B------:R-:W-:Y:S05]  /*4f00*/  @P0 BRA `(.L_x_143) ;  /* 0x00000000006c0947 */ /* 0x000fea0003800000 */
[----:B------:R-:W-:-:S04]  /*4f10*/  LOP3.LUT R6, R25, 0x7ff00000, RZ, 0xc0, !PT ;  /* 0x7ff0000019067812 */ /* 0x000fc800078ec0ff */
[CC--:B------:R-:W-:Y:S02]  /*4f20*/  VIADDMNMX R26, R3.reuse, -R6.reuse, 0xb9600000, !PT ;  /* 0xb9600000031a7446 */ /* 0x0c0fe40007800906 */
[----:B------:R-:W-:Y:S02]  /*4f30*/  ISETP.GE.U32.AND P0, PT, R3, R6, PT ;  /* 0x000000060300720c */ /* 0x000fe40003f06070 */
[----:B------:R-:W-:Y:S02]  /*4f40*/  VIMNMX R26, PT, PT, R26, 0x46a00000, PT ;  /* 0x46a000001a1a7848 */ /* 0x000fe40003fe0100 */
[----:B------:R-:W-:-:S04]  /*4f50*/  SEL R3, R4, 0x63400000, !P0 ;  /* 0x6340000004037807 */ /* 0x000fc80004000000 */
[----:B------:R-:W-:Y:S02]  /*4f60*/  IADD3 R3, PT, PT, -R3, R26, RZ ;  /* 0x0000001a03037210 */ /* 0x000fe40007ffe1ff */
[----:B------:R-:W-:Y:S02]  /*4f70*/  MOV R26, RZ ;  /* 0x000000ff001a7202 */ /* 0x000fe40000000f00 */
[----:B------:R-:W-:-:S06]  /*4f80*/  IADD3 R27, PT, PT, R3, 0x7fe00000, RZ ;  /* 0x7fe00000031b7810 */ /* 0x000fcc0007ffe0ff */
[----:B------:R-:W-:-:S10]  /*4f90*/  DMUL R32, R28, R26 ;  /* 0x0000001a1c207228 */ /* 0x000fd40000000000 */
[----:B------:R-:W-:-:S13]  /*4fa0*/  FSETP.GTU.AND P0, PT, |R33|, 1.469367938527859385e-39, PT ;  /* 0x001000002100780b */ /* 0x000fda0003f0c200 */
[----:B------:R-:W-:Y:S05]  /*4fb0*/  @P0 BRA `(.L_x_144) ;  /* 0x0000000000940947 */ /* 0x000fea0003800000 */
[----:B------:R-:W-:Y:S01]  /*4fc0*/  DFMA R10, R28, -R22, R10 ;  /* 0x800000161c0a722b */ /* 0x000fe2000000000a */
[----:B------:R-:W-:-:S09]  /*4fd0*/  MOV R26, RZ ;  /* 0x000000ff001a7202 */ /* 0x000fd20000000f00 */
[C---:B------:R-:W-:Y:S02]  /*4fe0*/  FSETP.NEU.AND P0, PT, R11.reuse, RZ, PT ;  /* 0x000000ff0b00720b */ /* 0x040fe40003f0d000 */
[----:B------:R-:W-:-:S04]  /*4ff0*/  LOP3.LUT R25, R11, 0x80000000, R25, 0x48, !PT ;  /* 0x800000000b197812 */ /* 0x000fc800078e4819 */
[----:B------:R-:W-:-:S07]  /*5000*/  LOP3.LUT R27, R25, R27, RZ, 0xfc, !PT ;  /* 0x0000001b191b7212 */ /* 0x000fce00078efcff */
[----:B------:R-:W-:Y:S05]  /*5010*/  @!P0 BRA `(.L_x_144) ;  /* 0x00000000007c8947 */ /* 0x000fea0003800000 */
[C---:B------:R-:W-:Y:S01]  /*5020*/  IADD3 R11, PT, PT, -R3.reuse, RZ, RZ ;  /* 0x000000ff030b7210 */ /* 0x040fe20007ffe1ff */
[----:B------:R-:W-:Y:S01]  /*5030*/  DMUL.RP R26, R28, R26 ;  /* 0x0000001a1c1a7228 */ /* 0x000fe20000008000 */
[----:B------:R-:W-:Y:S02]  /*5040*/  MOV R10, RZ ;  /* 0x000000ff000a7202 */ /* 0x000fe40000000f00 */
[----:B------:R-:W-:-:S04]  /*5050*/  IADD3 R3, PT, PT, -R3, -0x43300000, RZ ;  /* 0xbcd0000003037810 */ /* 0x000fc80007ffe1ff */
[----:B------:R-:W-:-:S03]  /*5060*/  DFMA R10, R32, -R10, R28 ;  /* 0x8000000a200a722b */ /* 0x000fc6000000001c */
[----:B------:R-:W-:-:S07]  /*5070*/  LOP3.LUT R25, R27, R25, RZ, 0x3c, !PT ;  /* 0x000000191b197212 */ /* 0x000fce00078e3cff */
[----:B------:R-:W-:-:S04]  /*5080*/  FSETP.NEU.AND P0, PT, |R11|, R3, PT ;  /* 0x000000030b00720b */ /* 0x000fc80003f0d200 */
[----:B------:R-:W-:Y:S02]  /*5090*/  FSEL R32, R26, R32, !P0 ;  /* 0x000000201a207208 */ /* 0x000fe40004000000 */
[----:B------:R-:W-:Y:S01]  /*50a0*/  FSEL R33, R25, R33, !P0 ;  /* 0x0000002119217208 */ /* 0x000fe20004000000 */
[----:B------:R-:W-:Y:S06]  /*50b0*/  BRA `(.L_x_144) ;  /* 0x0000000000547947 */ /* 0x000fec0003800000 */
.L_x_143:
[----:B------:R-:W-:-:S14]  /*50c0*/  DSETP.NAN.AND P0, PT, R26, R26, PT ;  /* 0x0000001a1a00722a */ /* 0x000fdc0003f08000 */
[----:B------:R-:W-:Y:S05]  /*50d0*/  @P0 BRA `(.L_x_145) ;  /* 0x0000000000440947 */ /* 0x000fea0003800000 */
[----:B------:R-:W-:-:S14]  /*50e0*/  DSETP.NAN.AND P0, PT, R24, R24, PT ;  /* 0x000000181800722a */ /* 0x000fdc0003f08000 */
[----:B------:R-:W-:Y:S05]  /*50f0*/  @P0 BRA `(.L_x_146) ;  /* 0x0000000000300947 */ /* 0x000fea0003800000 */
[----:B------:R-:W-:Y:S02]  /*5100*/  ISETP.NE.AND P0, PT, R30, R6, PT ;  /* 0x000000061e00720c */ /* 0x000fe40003f05270 */
[----:B------:R-:W-:Y:S02]  /*5110*/  MOV R32, 0x0 ;  /* 0x0000000000207802 */ /* 0x000fe40000000f00 */
[----:B------:R-:W-:-:S09]  /*5120*/  MOV R33, 0xfff80000 ;  /* 0xfff8000000217802 */ /* 0x000fd20000000f00 */
[----:B------:R-:W-:Y:S05]  /*5130*/  @!P0 BRA `(.L_x_144) ;  /* 0x0000000000348947 */ /* 0x000fea0003800000 */
[----:B------:R-:W-:Y:S02]  /*5140*/  ISETP.NE.AND P0, PT, R30, 0x7ff00000, PT ;  /* 0x7ff000001e00780c */ /* 0x000fe40003f05270 */
[----:B------:R-:W-:Y:S02]  /*5150*/  LOP3.LUT R33, R27, 0x80000000, R25, 0x48, !PT ;  /* 0x800000001b217812 */ /* 0x000fe400078e4819 */
[----:B------:R-:W-:-:S13]  /*5160*/  ISETP.EQ.OR P0, PT, R6, RZ, !P0 ;  /* 0x000000ff0600720c */ /* 0x000fda0004702670 */
[----:B------:R-:W-:Y:S02]  /*5170*/  @P0 LOP3.LUT R3, R33, 0x7ff00000, RZ, 0xfc, !PT ;  /* 0x7ff0000021030812 */ /* 0x000fe400078efcff */
[----:B------:R-:W-:Y:S02]  /*5180*/  @!P0 MOV R32, RZ ;  /* 0x000000ff00208202 */ /* 0x000fe40000000f00 */
[----:B------:R-:W-:Y:S02]  /*5190*/  @P0 MOV R32, RZ ;  /* 0x000000ff00200202 */ /* 0x000fe40000000f00 */
[----:B------:R-:W-:Y:S01]  /*51a0*/  @P0 MOV R33, R3 ;  /* 0x0000000300210202 */ /* 0x000fe20000000f00 */
[----:B------:R-:W-:Y:S06]  /*51b0*/  BRA `(.L_x_144) ;  /* 0x0000000000147947 */ /* 0x000fec0003800000 */
.L_x_146:
[----:B------:R-:W-:Y:S02]  /*51c0*/  LOP3.LUT R33, R25, 0x80000, RZ, 0xfc, !PT ;  /* 0x0008000019217812 */ /* 0x000fe400078efcff */
[----:B------:R-:W-:Y:S01]  /*51d0*/  MOV R32, R24 ;  /* 0x0000001800207202 */ /* 0x000fe20000000f00 */
[----:B------:R-:W-:Y:S06]  /*51e0*/  BRA `(.L_x_144) ;  /* 0x0000000000087947 */ /* 0x000fec0003800000 */
.L_x_145:
[----:B------:R-:W-:Y:S02]  /*51f0*/  LOP3.LUT R33, R27, 0x80000, RZ, 0xfc, !PT ;  /* 0x000800001b217812 */ /* 0x000fe400078efcff */
[----:B------:R-:W-:-:S07]  /*5200*/  MOV R32, R26 ;  /* 0x0000001a00207202 */ /* 0x000fce0000000f00 */
.L_x_144:
[----:B------:R-:W-:Y:S05]  /*5210*/  BSYNC.RECONVERGENT B2 ;  /* 0x0000000000027941 */ /* 0x000fea0003800200 */
.L_x_142:
[----:B------:R-:W-:-:S04]  /*5220*/  HFMA2 R3, -RZ, RZ, 0, 0 ;  /* 0x00000000ff037431 */ /* 0x000fc800000001ff */
[----:B------:R-:W-:Y:S05]  /*5230*/  RET.REL.NODEC R2 `(_Z16create_simplicesP13alpha_complex) ;  /* 0xffffffac02707950 */ /* 0x000fea0003c3ffff */
        .weak           $__internal_1_$__cuda_sm20_sqrt_rn_f32_slowpath
        .type           $__internal_1_$__cuda_sm20_sqrt_rn_f32_slowpath,@function
        .size           $__internal_1_$__cuda_sm20_sqrt_rn_f32_slowpath,(.L_x_150 - $__internal_1_$__cuda_sm20_sqrt_rn_f32_slowpath)
$__internal_1_$__cuda_sm20_sqrt_rn_f32_slowpath:
[----:B------:R-:W-:-:S13]  /*5240*/  LOP3.LUT P0, RZ, R2, 0x7fffffff, RZ, 0xc0, !PT ;  /* 0x7fffffff02ff7812 */ /* 0x000fda000780c0ff */
[----:B------:R-:W-:Y:S01]  /*5250*/  @!P0 MOV R10, R2 ;  /* 0x00000002000a8202 */ /* 0x000fe20000000f00 */
[----:B------:R-:W-:Y:S06]  /*5260*/  @!P0 BRA `(.L_x_147) ;  /* 0x0000000000408947 */ /* 0x000fec0003800000 */
[----:B------:R-:W-:-:S13]  /*5270*/  FSETP.GEU.FTZ.AND P0, PT, R2, RZ, PT ;  /* 0x000000ff0200720b */ /* 0x000fda0003f1e000 */
[----:B------:R-:W-:Y:S01]  /*5280*/  @!P0 MOV R10, 0x7fffffff ;  /* 0x7fffffff000a8802 */ /* 0x000fe20000000f00 */
[----:B------:R-:W-:Y:S06]  /*5290*/  @!P0 BRA `(.L_x_147) ;  /* 0x0000000000348947 */ /* 0x000fec0003800000 */
[----:B------:R-:W-:-:S13]  /*52a0*/  FSETP.GTU.FTZ.AND P0, PT, |R2|, +INF , PT ;  /* 0x7f8000000200780b */ /* 0x000fda0003f1c200 */
[----:B------:R-:W-:Y:S01]  /*52b0*/  @P0 FADD.FTZ R10, R2, 1 ;  /* 0x3f800000020a0421 */ /* 0x000fe20000010000 */
[----:B------:R-:W-:Y:S06]  /*52c0*/  @P0 BRA `(.L_x_147) ;  /* 0x0000000000280947 */ /* 0x000fec0003800000 */
[----:B------:R-:W-:-:S13]  /*52d0*/  FSETP.NEU.FTZ.AND P0, PT, |R2|, +INF , PT ;  /* 0x7f8000000200780b */ /* 0x000fda0003f1d200 */
[----:B------:R-:W-:-:S04]  /*52e0*/  @P0 FFMA R22, R2, 1.84467440737095516160e+19, RZ ;  /* 0x5f80000002160823 */ /* 0x000fc800000000ff */
[----:B------:R-:W0:Y:S02]  /*52f0*/  @P0 MUFU.RSQ R11, R22 ;  /* 0x00000016000b0308 */ /* 0x000e240000001400 */
[----:B0-----:R-:W-:Y:S01]  /*5300*/  @P0 FMUL.FTZ R3, R22, R11 ;  /* 0x0000000b16030220 */ /* 0x001fe20000410000 */
[----:B------:R-:W-:-:S03]  /*5310*/  @P0 FMUL.FTZ R6, R11, 0.5 ;  /* 0x3f0000000b060820 */ /* 0x000fc60000410000 */
[----:B------:R-:W-:-:S04]  /*5320*/  @P0 FADD.FTZ R10, -R3, -RZ ;  /* 0x800000ff030a0221 */ /* 0x000fc80000010100 */
[----:B------:R-:W-:Y:S01]  /*5330*/  @P0 FFMA R24, R3, R10, R22 ;  /* 0x0000000a03180223 */ /* 0x000fe20000000016 */
[----:B------:R-:W-:-:S03]  /*5340*/  @!P0 MOV R10, R2 ;  /* 0x00000002000a8202 */ /* 0x000fc60000000f00 */
[----:B------:R-:W-:-:S04]  /*5350*/  @P0 FFMA R6, R24, R6, R3 ;  /* 0x0000000618060223 */ /* 0x000fc80000000003 */
[----:B------:R-:W-:-:S07]  /*5360*/  @P0 FMUL.FTZ R10, R6, 2.3283064365386962891e-10 ;  /* 0x2f800000060a0820 */ /* 0x000fce0000410000 */
.L_x_147:
[----:B------:R-:W-:Y:S01]  /*5370*/  HFMA2 R3, -RZ, RZ, 0, 0 ;  /* 0x00000000ff037431 */ /* 0x000fe200000001ff */
[----:B------:R-:W-:-:S04]  /*5380*/  MOV R2, R4 ;  /* 0x0000000400027202 */ /* 0x000fc80000000f00 */
[----:B------:R-:W-:Y:S05]  /*5390*/  RET.REL.NODEC R2 `(_Z16create_simplicesP13alpha_complex) ;  /* 0xffffffac02187950 */ /* 0x000fea0003c3ffff */
.L_x_148:
[----:B------:R-:W-:-:S00]  /*53a0*/  BRA `(.L_x_148) ;  /* 0xfffffffc00fc7947 */ /* 0x000fc0000383ffff */
[----:B------:R-:W-:-:S00]  /*53b0*/  NOP ;  /* 0x0000000000007918 */ /* 0x000fc00000000000 */
        /* <DEDUP_REMOVED lines=12> */
.L_x_150:


//--------------------- .nv.shared.reserved.0     --------------------------
	.section	.nv.shared.reserved.0,"aw",@nobits
	.weak		__nv_reservedSMEM_offset_0_alias
	.size		__nv_reservedSMEM_offset_0_alias, 0, 64
	.other		__nv_reservedSMEM_offset_0_alias,@"STO_CUDA_RESERVED_SHARED STV_DEFAULT"
__nv_reservedSMEM_offset_0_alias:
	.zero		0
	.zero		64


//--------------------- .nv.constant0._Z16create_simplicesP13alpha_complex --------------------------
	.section	.nv.constant0._Z16create_simplicesP13alpha_complex,"a",@progbits
	.sectionflags	@""
	.align	4
.nv.constant0._Z16create_simplicesP13alpha_complex:
	.zero		904


//--------------------- SYMBOLS --------------------------

	.type		.nv.reservedSmem.offset0,@object
	.size		.nv.reservedSmem.offset0,0x4
